	.target	sm_100a

	.elftype	@"ET_EXEC"


//--------------------- .note.nv.tkinfo           --------------------------
	.section	.note.nv.tkinfo,"",@"SHT_NOTE"
	.sectionflags	@"SHF_NOTE_NV_TKINFO"
	.tkinfo
        /*0018*/ 	.word	0x00000002
        /*0030*/ 	.string	""
        /*0030*/ 	.string	"ptxas"
        /*0030*/ 	.string	"Cuda compilation tools, release 13.0, V13.0.88"
        /*0030*/ 	.string	"Build cuda_13.0.r13.0/compiler.36424714_0"
        /*0030*/ 	.string	"-arch sm_100a -m 64 "



//--------------------- .note.nv.cuinfo           --------------------------
	.section	.note.nv.cuinfo,"",@"SHT_NOTE"
	.sectionflags	@"SHF_NOTE_NV_CUINFO"
        /*0018*/ 	.short	0x0002
        /*001a*/ 	.short	0x0064
        /*001c*/ 	.short	0x0082
	.zero		2


//--------------------- .nv.info                  --------------------------
	.section	.nv.info,"",@"SHT_CUDA_INFO"
	.align	4


	//----- nvinfo : EIATTR_REGCOUNT
	.align		4
        /*0000*/ 	.byte	0x04, 0x2f
        /*0002*/ 	.short	(.L_19 - .L_18)
	.align		4
.L_18:
        /*0004*/ 	.word	index@(_ZN7cutlass13device_kernelINS_4gemm6kernel13GemmUniversalIN4cute5tupleIJiiiiEEENS1_10collective13CollectiveMmaINS1_35MainloopSm100TmaUmmaWarpSpecializedILi34ELi2ELi4ENS5_IJNS4_1CILi1EEESB_SB_EEEEENS5_IJNSA_ILi128EEENSA_ILi64EEENSA_ILi32EEEEEEaNS5_IJSB_llEEEaNS5_IJlSB_lEEENS4_8TiledMMAINS4_8MMA_AtomIJNS4_15SM100_MMA_S8_SSIaaiLi128ELi64ELNS4_4UMMA5MajorE1ELSO_0ELNSN_8SaturateE0EEEEEENS4_6LayoutISC_NS5_IJNSA_ILi0EEEST_ST_EEEEENS5_IJNS4_10UnderscoreESW_SW_EEEEENS4_13SM90_TMA_LOADENS4_14ComposedLayoutINS4_7SwizzleILi3ELi4ELi3EEENS4_18smem_ptr_flag_bitsILi8EEENSS_INS5_IJSE_NSA_ILi8EEEEEENS5_IJSB_SE_EEEEEEEvNS4_8identityESZ_NS10_INS11_ILi1ELi4ELi3EEES14_NSS_INS5_IJS15_SG_EEENS5_IJSG_SB_EEEEEEEvS1A_EENS_8epilogue10collective18CollectiveEpilogueINS1H_23Sm100TmaWarpSpecializedILi1ELi1ELi64ELb0ELb0EEEJSH_NS5_IJNSS_ISE_SB_EENSS_ISF_SB_EEEEEaSJ_aSJ_NS1H_6fusion15FusionCallbacksIS1L_NS1P_17LinearCombinationIaiaiLNS_15FloatRoundStyleE2EEESH_S1O_JEEENS4_5SM1004TMEM4LOAD26SM100_TMEM_LOAD_32dp32b64xESZ_NS10_INS11_ILi2ELi4ELi3EEES14_NSS_INS5_IJS15_SF_EEENS5_IJSF_SB_EEEEEEENS4_39AutoVectorizingCopyWithAssumedAlignmentILi128EEENS4_14SM90_TMA_STOREES23_S25_S25_EEEvvEEEEvNT_6ParamsE)
        /*0008*/ 	.word	0x000000c6


	//----- nvinfo : EIATTR_FRAME_SIZE
	.align		4
.L_19:
        /*000c*/ 	.byte	0x04, 0x11
        /*000e*/ 	.short	(.L_21 - .L_20)
	.align		4
.L_20:
        /*0010*/ 	.word	index@($__internal_2_$__cuda_sm10x_tcgen05_guardrail_trap_unallocated_columns_being_dealloced)
        /*0014*/ 	.word	0x00000000


	//----- nvinfo : EIATTR_FRAME_SIZE
	.align		4
.L_21:
        /*0018*/ 	.byte	0x04, 0x11
        /*001a*/ 	.short	(.L_23 - .L_22)
	.align		4
.L_22:
        /*001c*/ 	.word	index@($__internal_1_$__cuda_sm10x_tcgen05_guardrail_trap_phase_invalid_during_alloc)
        /*0020*/ 	.word	0x00000000


	//----- nvinfo : EIATTR_FRAME_SIZE
	.align		4
.L_23:
        /*0024*/ 	.byte	0x04, 0x11
        /*0026*/ 	.short	(.L_25 - .L_24)
	.align		4
.L_24:
        /*0028*/ 	.word	index@($__internal_0_$__cuda_sm10x_tcgen05_guardrail_trap_col_being_dealloced_not_returned_by_alloc)
        /*002c*/ 	.word	0x00000000


	//----- nvinfo : EIATTR_FRAME_SIZE
	.align		4
.L_25:
        /*0030*/ 	.byte	0x04, 0x11
        /*0032*/ 	.short	(.L_27 - .L_26)
	.align		4
.L_26:
        /*0034*/ 	.word	index@(_ZN7cutlass13device_kernelINS_4gemm6kernel13GemmUniversalIN4cute5tupleIJiiiiEEENS1_10collective13CollectiveMmaINS1_35MainloopSm100TmaUmmaWarpSpecializedILi34ELi2ELi4ENS5_IJNS4_1CILi1EEESB_SB_EEEEENS5_IJNSA_ILi128EEENSA_ILi64EEENSA_ILi32EEEEEEaNS5_IJSB_llEEEaNS5_IJlSB_lEEENS4_8TiledMMAINS4_8MMA_AtomIJNS4_15SM100_MMA_S8_SSIaaiLi128ELi64ELNS4_4UMMA5MajorE1ELSO_0ELNSN_8SaturateE0EEEEEENS4_6LayoutISC_NS5_IJNSA_ILi0EEEST_ST_EEEEENS5_IJNS4_10UnderscoreESW_SW_EEEEENS4_13SM90_TMA_LOADENS4_14ComposedLayoutINS4_7SwizzleILi3ELi4ELi3EEENS4_18smem_ptr_flag_bitsILi8EEENSS_INS5_IJSE_NSA_ILi8EEEEEENS5_IJSB_SE_EEEEEEEvNS4_8identityESZ_NS10_INS11_ILi1ELi4ELi3EEES14_NSS_INS5_IJS15_SG_EEENS5_IJSG_SB_EEEEEEEvS1A_EENS_8epilogue10collective18CollectiveEpilogueINS1H_23Sm100TmaWarpSpecializedILi1ELi1ELi64ELb0ELb0EEEJSH_NS5_IJNSS_ISE_SB_EENSS_ISF_SB_EEEEEaSJ_aSJ_NS1H_6fusion15FusionCallbacksIS1L_NS1P_17LinearCombinationIaiaiLNS_15FloatRoundStyleE2EEESH_S1O_JEEENS4_5SM1004TMEM4LOAD26SM100_TMEM_LOAD_32dp32b64xESZ_NS10_INS11_ILi2ELi4ELi3EEES14_NSS_INS5_IJS15_SF_EEENS5_IJSF_SB_EEEEEEENS4_39AutoVectorizingCopyWithAssumedAlignmentILi128EEENS4_14SM90_TMA_STOREES23_S25_S25_EEEvvEEEEvNT_6ParamsE)
        /*0038*/ 	.word	0x00000000


	//----- nvinfo : EIATTR_MIN_STACK_SIZE
	.align		4
.L_27:
        /*003c*/ 	.byte	0x04, 0x12
        /*003e*/ 	.short	(.L_29 - .L_28)
	.align		4
.L_28:
        /*0040*/ 	.word	index@(_ZN7cutlass13device_kernelINS_4gemm6kernel13GemmUniversalIN4cute5tupleIJiiiiEEENS1_10collective13CollectiveMmaINS1_35MainloopSm100TmaUmmaWarpSpecializedILi34ELi2ELi4ENS5_IJNS4_1CILi1EEESB_SB_EEEEENS5_IJNSA_ILi128EEENSA_ILi64EEENSA_ILi32EEEEEEaNS5_IJSB_llEEEaNS5_IJlSB_lEEENS4_8TiledMMAINS4_8MMA_AtomIJNS4_15SM100_MMA_S8_SSIaaiLi128ELi64ELNS4_4UMMA5MajorE1ELSO_0ELNSN_8SaturateE0EEEEEENS4_6LayoutISC_NS5_IJNSA_ILi0EEEST_ST_EEEEENS5_IJNS4_10UnderscoreESW_SW_EEEEENS4_13SM90_TMA_LOADENS4_14ComposedLayoutINS4_7SwizzleILi3ELi4ELi3EEENS4_18smem_ptr_flag_bitsILi8EEENSS_INS5_IJSE_NSA_ILi8EEEEEENS5_IJSB_SE_EEEEEEEvNS4_8identityESZ_NS10_INS11_ILi1ELi4ELi3EEES14_NSS_INS5_IJS15_SG_EEENS5_IJSG_SB_EEEEEEEvS1A_EENS_8epilogue10collective18CollectiveEpilogueINS1H_23Sm100TmaWarpSpecializedILi1ELi1ELi64ELb0ELb0EEEJSH_NS5_IJNSS_ISE_SB_EENSS_ISF_SB_EEEEEaSJ_aSJ_NS1H_6fusion15FusionCallbacksIS1L_NS1P_17LinearCombinationIaiaiLNS_15FloatRoundStyleE2EEESH_S1O_JEEENS4_5SM1004TMEM4LOAD26SM100_TMEM_LOAD_32dp32b64xESZ_NS10_INS11_ILi2ELi4ELi3EEES14_NSS_INS5_IJS15_SF_EEENS5_IJSF_SB_EEEEEEENS4_39AutoVectorizingCopyWithAssumedAlignmentILi128EEENS4_14SM90_TMA_STOREES23_S25_S25_EEEvvEEEEvNT_6ParamsE)
        /*0044*/ 	.word	0x00000000
.L_29:


//--------------------- .nv.compat                --------------------------
	.section	.nv.compat,"",@"SHT_CUDA_COMPAT_INFO"
	.align	4
        /*0000*/ 	.byte	0x02, 0x09, 0x01, 0x00, 0x02, 0x02, 0x03, 0x00, 0x02, 0x05, 0x06, 0x00, 0x03, 0x07, 0x01, 0x01
        /*0010*/ 	.byte	0x02, 0x03, 0x01, 0x00, 0x02, 0x06, 0x01, 0x00, 0x04, 0x0b, 0x08, 0x00, 0x01, 0x00, 0x00, 0x00
        /*0020*/ 	.byte	0x00, 0x00, 0x00, 0x00


//--------------------- .nv.info._ZN7cutlass13device_kernelINS_4gemm6kernel13GemmUniversalIN4cute5tupleIJiiiiEEENS1_10collective13CollectiveMmaINS1_35MainloopSm100TmaUmmaWarpSpecializedILi34ELi2ELi4ENS5_IJNS4_1CILi1EEESB_SB_EEEEENS5_IJNSA_ILi128EEENSA_ILi64EEENSA_ILi32EEEEEEaNS5_IJSB_llEEEaNS5_IJlSB_lEEENS4_8TiledMMAINS4_8MMA_AtomIJNS4_15SM100_MMA_S8_SSIaaiLi128ELi64ELNS4_4UMMA5MajorE1ELSO_0ELNSN_8SaturateE0EEEEEENS4_6LayoutISC_NS5_IJNSA_ILi0EEEST_ST_EEEEENS5_IJNS4_10UnderscoreESW_SW_EEEEENS4_13SM90_TMA_LOADENS4_14ComposedLayoutINS4_7SwizzleILi3ELi4ELi3EEENS4_18smem_ptr_flag_bitsILi8EEENSS_INS5_IJSE_NSA_ILi8EEEEEENS5_IJSB_SE_EEEEEEEvNS4_8identityESZ_NS10_INS11_ILi1ELi4ELi3EEES14_NSS_INS5_IJS15_SG_EEENS5_IJSG_SB_EEEEEEEvS1A_EENS_8epilogue10collective18CollectiveEpilogueINS1H_23Sm100TmaWarpSpecializedILi1ELi1ELi64ELb0ELb0EEEJSH_NS5_IJNSS_ISE_SB_EENSS_ISF_SB_EEEEEaSJ_aSJ_NS1H_6fusion15FusionCallbacksIS1L_NS1P_17LinearCombinationIaiaiLNS_15FloatRoundStyleE2EEESH_S1O_JEEENS4_5SM1004TMEM4LOAD26SM100_TMEM_LOAD_32dp32b64xESZ_NS10_INS11_ILi2ELi4ELi3EEES14_NSS_INS5_IJS15_SF_EEENS5_IJSF_SB_EEEEEEENS4_39AutoVectorizingCopyWithAssumedAlignmentILi128EEENS4_14SM90_TMA_STOREES23_S25_S25_EEEvvEEEEvNT_6ParamsE --------------------------
	.section	.nv.info._ZN7cutlass13device_kernelINS_4gemm6kernel13GemmUniversalIN4cute5tupleIJiiiiEEENS1_10collective13CollectiveMmaINS1_35MainloopSm100TmaUmmaWarpSpecializedILi34ELi2ELi4ENS5_IJNS4_1CILi1EEESB_SB_EEEEENS5_IJNSA_ILi128EEENSA_ILi64EEENSA_ILi32EEEEEEaNS5_IJSB_llEEEaNS5_IJlSB_lEEENS4_8TiledMMAINS4_8MMA_AtomIJNS4_15SM100_MMA_S8_SSIaaiLi128ELi64ELNS4_4UMMA5MajorE1ELSO_0ELNSN_8SaturateE0EEEEEENS4_6LayoutISC_NS5_IJNSA_ILi0EEEST_ST_EEEEENS5_IJNS4_10UnderscoreESW_SW_EEEEENS4_13SM90_TMA_LOADENS4_14ComposedLayoutINS4_7SwizzleILi3ELi4ELi3EEENS4_18smem_ptr_flag_bitsILi8EEENSS_INS5_IJSE_NSA_ILi8EEEEEENS5_IJSB_SE_EEEEEEEvNS4_8identityESZ_NS10_INS11_ILi1ELi4ELi3EEES14_NSS_INS5_IJS15_SG_EEENS5_IJSG_SB_EEEEEEEvS1A_EENS_8epilogue10collective18CollectiveEpilogueINS1H_23Sm100TmaWarpSpecializedILi1ELi1ELi64ELb0ELb0EEEJSH_NS5_IJNSS_ISE_SB_EENSS_ISF_SB_EEEEEaSJ_aSJ_NS1H_6fusion15FusionCallbacksIS1L_NS1P_17LinearCombinationIaiaiLNS_15FloatRoundStyleE2EEESH_S1O_JEEENS4_5SM1004TMEM4LOAD26SM100_TMEM_LOAD_32dp32b64xESZ_NS10_INS11_ILi2ELi4ELi3EEES14_NSS_INS5_IJS15_SF_EEENS5_IJSF_SB_EEEEEEENS4_39AutoVectorizingCopyWithAssumedAlignmentILi128EEENS4_14SM90_TMA_STOREES23_S25_S25_EEEvvEEEEvNT_6ParamsE,"",@"SHT_CUDA_INFO"
	.sectionflags	@""
	.align	4


	//----- nvinfo : EIATTR_CUDA_API_VERSION
	.align		4
        /*0000*/ 	.byte	0x04, 0x37
        /*0002*/ 	.short	(.L_31 - .L_30)
.L_30:
        /*0004*/ 	.word	0x00000082


	//----- nvinfo : EIATTR_KPARAM_INFO
	.align		4
.L_31:
        /*0008*/ 	.byte	0x04, 0x17
        /*000a*/ 	.short	(.L_33 - .L_32)
.L_32:
        /*000c*/ 	.word	0x00000000
        /*0010*/ 	.short	0x0000
        /*0012*/ 	.short	0x0000
        /*0014*/ 	.byte	0x00, 0xf0, 0x01, 0x20


	//----- nvinfo : EIATTR_AT_ENTRY_FRAGMENTS
	.align		4
.L_33:
        /*0018*/ 	.byte	0x04, 0x4f
        /*001a*/ 	.short	(.L_35 - .L_34)


	//   ....[0]....
.L_34:
        /*001c*/ 	.word	0x00000006


	//----- nvinfo : EIATTR_RESERVED_SMEM_USED
	.align		4
.L_35:
        /*0020*/ 	.byte	0x01, 0x41
	.zero		2


	//----- nvinfo : EIATTR_SPARSE_MMA_MASK
	.align		4
        /*0024*/ 	.byte	0x03, 0x50
        /*0026*/ 	.short	0x0000


	//----- nvinfo : EIATTR_TCGEN05_1CTA_USED
	.align		4
        /*0028*/ 	.byte	0x01, 0x51
	.zero		2


	//----- nvinfo : EIATTR_MAXREG_COUNT
	.align		4
        /*002c*/ 	.byte	0x03, 0x1b
        /*002e*/ 	.short	0x00ff


	//----- nvinfo : EIATTR_NUM_BARRIERS
	.align		4
        /*0030*/ 	.byte	0x02, 0x4c
        /*0032*/ 	.byte	0x07
	.zero		1


	//----- nvinfo : EIATTR_EXTERNS
	.align		4
        /*0034*/ 	.byte	0x04, 0x0f
        /*0036*/ 	.short	(.L_37 - .L_36)


	//   ....[0]....
	.align		4
.L_36:
        /*0038*/ 	.word	index@(__assertfail)


	//----- nvinfo : EIATTR_MERCURY_ISA_VERSION
	.align		4
.L_37:
        /*003c*/ 	.byte	0x03, 0x5f
        /*003e*/ 	.short	0x0101


	//----- nvinfo : EIATTR_INT_WARP_WIDE_INSTR_OFFSETS
	.align		4
        /*0040*/ 	.byte	0x04, 0x31
        /*0042*/ 	.short	(.L_39 - .L_38)


	//   ....[0]....
.L_38:
        /*0044*/ 	.word	0x00002180


	//   ....[1]....
        /*0048*/ 	.word	0x00004b60


	//   ....[2]....
        /*004c*/ 	.word	0x00004b80


	//   ....[3]....
        /*0050*/ 	.word	0x00004bb0


	//   ....[4]....
        /*0054*/ 	.word	0x000055c0


	//   ....[5]....
        /*0058*/ 	.word	0x000056b0


	//----- nvinfo : EIATTR_COOP_GROUP_MASK_REGIDS
	.align		4
.L_39:
        /*005c*/ 	.byte	0x04, 0x29
        /*005e*/ 	.short	(.L_41 - .L_40)


	//   ....[0]....
.L_40:
        /*0060*/ 	.word	0xffffffff


	//   ....[1]....
        /*0064*/ 	.word	0xffffffff


	//   ....[2]....
        /*0068*/ 	.word	0xffffffff


	//   ....[3]....
        /*006c*/ 	.word	0xffffffff


	//   ....[4]....
        /*0070*/ 	.word	0xffffffff


	//   ....[5]....
        /*0074*/ 	.word	0xffffffff


	//   ....[6]....
        /*0078*/ 	.word	0xffffffff


	//   ....[7]....
        /*007c*/ 	.word	0xffffffff


	//   ....[8]....
        /*0080*/ 	.word	0xffffffff


	//   ....[9]....
        /*0084*/ 	.word	0xffffffff


	//   ....[10]....
        /*0088*/ 	.word	0xffffffff


	//   ....[11]....
        /*008c*/ 	.word	0xffffffff


	//   ....[12]....
        /*0090*/ 	.word	0xffffffff


	//----- nvinfo : EIATTR_COOP_GROUP_INSTR_OFFSETS
	.align		4
.L_41:
        /*0094*/ 	.byte	0x04, 0x28
        /*0096*/ 	.short	(.L_43 - .L_42)


	//   ....[0]....
.L_42:
        /*0098*/ 	.word	0x00000090


	//   ....[1]....
        /*009c*/ 	.word	0x000004d0


	//   ....[2]....
        /*00a0*/ 	.word	0x00000a30


	//   ....[3]....
        /*00a4*/ 	.word	0x00000b70


	//   ....[4]....
        /*00a8*/ 	.word	0x00000c70


	//   ....[5]....
        /*00ac*/ 	.word	0x00000de0


	//   ....[6]....
        /*00b0*/ 	.word	0x00000f80


	//   ....[7]....
        /*00b4*/ 	.word	0x00002060


	//   ....[8]....
        /*00b8*/ 	.word	0x00003f20


	//   ....[9]....
        /*00bc*/ 	.word	0x00004130


	//   ....[10]....
        /*00c0*/ 	.word	0x00004160


	//   ....[11]....
        /*00c4*/ 	.word	0x00004a40


	//   ....[12]....
        /*00c8*/ 	.word	0x00004c70


	//----- nvinfo : EIATTR_VRC_CTA_INIT_COUNT
	.align		4
.L_43:
        /*00cc*/ 	.byte	0x02, 0x4a
        /*00ce*/ 	.byte	0x80
	.zero		1


	//----- nvinfo : EIATTR_SYSCALL_OFFSETS
	.align		4
        /*00d0*/ 	.byte	0x04, 0x46
        /*00d2*/ 	.short	(.L_45 - .L_44)


	//   ....[0]....
.L_44:
        /*00d4*/ 	.word	0x000060e0


	//   ....[1]....
        /*00d8*/ 	.word	0x00006220


	//   ....[2]....
        /*00dc*/ 	.word	0x000069c0


	//----- nvinfo : EIATTR_MBARRIER_INSTR_OFFSETS
	.align		4
.L_45:
        /*00e0*/ 	.byte	0x04, 0x39
        /*00e2*/ 	.short	(.L_47 - .L_46)


	//   ....[0]....
.L_46:
        /*00e4*/ 	.word	0x000005d0
        /*00e8*/ 	.word	0x000000ff
        /*00ec*/ 	.word	0x00000000
        /*00f0*/ 	.short	0x0100
        /*00f2*/ 	.byte	0x05
	.zero		1


	//   ....[1]....
        /*00f4*/ 	.word	0x000005e0
        /*00f8*/ 	.word	0x000000ff
        /*00fc*/ 	.word	0x00000110
        /*0100*/ 	.short	0x0100
        /*0102*/ 	.byte	0x05
	.zero		1


	//   ....[2]....
        /*0104*/ 	.word	0x000005f0
        /*0108*/ 	.word	0x000000ff
        /*010c*/ 	.word	0x00000008
        /*0110*/ 	.short	0x0100
        /*0112*/ 	.byte	0x05
	.zero		1


	//   ....[3]....
        /*0114*/ 	.word	0x00000600
        /*0118*/ 	.word	0x000000ff
        /*011c*/ 	.word	0x00000118
        /*0120*/ 	.short	0x0100
        /*0122*/ 	.byte	0x05
	.zero		1


	//   ....[4]....
        /*0124*/ 	.word	0x00000610
        /*0128*/ 	.word	0x000000ff
        /*012c*/ 	.word	0x00000010
        /*0130*/ 	.short	0x0100
        /*0132*/ 	.byte	0x05
	.zero		1


	//   ....[5]....
        /*0134*/ 	.word	0x00000620
        /*0138*/ 	.word	0x000000ff
        /*013c*/ 	.word	0x00000120
        /*0140*/ 	.short	0x0100
        /*0142*/ 	.byte	0x05
	.zero		1


	//   ....[6]....
        /*0144*/ 	.word	0x00000630
        /*0148*/ 	.word	0x000000ff
        /*014c*/ 	.word	0x00000018
        /*0150*/ 	.short	0x0100
        /*0152*/ 	.byte	0x05
	.zero		1


	//   ....[7]....
        /*0154*/ 	.word	0x00000640
        /*0158*/ 	.word	0x000000ff
        /*015c*/ 	.word	0x00000128
        /*0160*/ 	.short	0x0100
        /*0162*/ 	.byte	0x05
	.zero		1


	//   ....[8]....
        /*0164*/ 	.word	0x00000650
        /*0168*/ 	.word	0x000000ff
        /*016c*/ 	.word	0x00000020
        /*0170*/ 	.short	0x0100
        /*0172*/ 	.byte	0x05
	.zero		1


	//   ....[9]....
        /*0174*/ 	.word	0x00000660
        /*0178*/ 	.word	0x000000ff
        /*017c*/ 	.word	0x00000130
        /*0180*/ 	.short	0x0100
        /*0182*/ 	.byte	0x05
	.zero		1


	//   ....[10]....
        /*0184*/ 	.word	0x00000670
        /*0188*/ 	.word	0x000000ff
        /*018c*/ 	.word	0x00000028
        /*0190*/ 	.short	0x0100
        /*0192*/ 	.byte	0x05
	.zero		1


	//   ....[11]....
        /*0194*/ 	.word	0x00000680
        /*0198*/ 	.word	0x000000ff
        /*019c*/ 	.word	0x00000138
        /*01a0*/ 	.short	0x0100
        /*01a2*/ 	.byte	0x05
	.zero		1


	//   ....[12]....
        /*01a4*/ 	.word	0x00000690
        /*01a8*/ 	.word	0x000000ff
        /*01ac*/ 	.word	0x00000030
        /*01b0*/ 	.short	0x0100
        /*01b2*/ 	.byte	0x05
	.zero		1


	//   ....[13]....
        /*01b4*/ 	.word	0x000006a0
        /*01b8*/ 	.word	0x000000ff
        /*01bc*/ 	.word	0x00000140
        /*01c0*/ 	.short	0x0100
        /*01c2*/ 	.byte	0x05
	.zero		1


	//   ....[14]....
        /*01c4*/ 	.word	0x000006b0
        /*01c8*/ 	.word	0x000000ff
        /*01cc*/ 	.word	0x00000038
        /*01d0*/ 	.short	0x0100
        /*01d2*/ 	.byte	0x05
	.zero		1


	//   ....[15]....
        /*01d4*/ 	.word	0x000006c0
        /*01d8*/ 	.word	0x000000ff
        /*01dc*/ 	.word	0x00000148
        /*01e0*/ 	.short	0x0100
        /*01e2*/ 	.byte	0x05
	.zero		1


	//   ....[16]....
        /*01e4*/ 	.word	0x000006d0
        /*01e8*/ 	.word	0x000000ff
        /*01ec*/ 	.word	0x00000040
        /*01f0*/ 	.short	0x0100
        /*01f2*/ 	.byte	0x05
	.zero		1


	//   ....[17]....
        /*01f4*/ 	.word	0x000006e0
        /*01f8*/ 	.word	0x000000ff
        /*01fc*/ 	.word	0x00000150
        /*0200*/ 	.short	0x0100
        /*0202*/ 	.byte	0x05
	.zero		1


	//   ....[18]....
        /*0204*/ 	.word	0x000006f0
        /*0208*/ 	.word	0x000000ff
        /*020c*/ 	.word	0x00000048
        /*0210*/ 	.short	0x0100
        /*0212*/ 	.byte	0x05
	.zero		1


	//   ....[19]....
        /*0214*/ 	.word	0x00000700
        /*0218*/ 	.word	0x000000ff
        /*021c*/ 	.word	0x00000158
        /*0220*/ 	.short	0x0100
        /*0222*/ 	.byte	0x05
	.zero		1


	//   ....[20]....
        /*0224*/ 	.word	0x00000710
        /*0228*/ 	.word	0x000000ff
        /*022c*/ 	.word	0x00000050
        /*0230*/ 	.short	0x0100
        /*0232*/ 	.byte	0x05
	.zero		1


	//   ....[21]....
        /*0234*/ 	.word	0x00000720
        /*0238*/ 	.word	0x000000ff
        /*023c*/ 	.word	0x00000160
        /*0240*/ 	.short	0x0100
        /*0242*/ 	.byte	0x05
	.zero		1


	//   ....[22]....
        /*0244*/ 	.word	0x00000730
        /*0248*/ 	.word	0x000000ff
        /*024c*/ 	.word	0x00000058
        /*0250*/ 	.short	0x0100
        /*0252*/ 	.byte	0x05
	.zero		1


	//   ....[23]....
        /*0254*/ 	.word	0x00000740
        /*0258*/ 	.word	0x000000ff
        /*025c*/ 	.word	0x00000168
        /*0260*/ 	.short	0x0100
        /*0262*/ 	.byte	0x05
	.zero		1


	//   ....[24]....
        /*0264*/ 	.word	0x00000750
        /*0268*/ 	.word	0x000000ff
        /*026c*/ 	.word	0x00000060
        /*0270*/ 	.short	0x0100
        /*0272*/ 	.byte	0x05
	.zero		1


	//   ....[25]....
        /*0274*/ 	.word	0x00000760
        /*0278*/ 	.word	0x000000ff
        /*027c*/ 	.word	0x00000170
        /*0280*/ 	.short	0x0100
        /*0282*/ 	.byte	0x05
	.zero		1


	//   ....[26]....
        /*0284*/ 	.word	0x00000770
        /*0288*/ 	.word	0x000000ff
        /*028c*/ 	.word	0x00000068
        /*0290*/ 	.short	0x0100
        /*0292*/ 	.byte	0x05
	.zero		1


	//   ....[27]....
        /*0294*/ 	.word	0x00000780
        /*0298*/ 	.word	0x000000ff
        /*029c*/ 	.word	0x00000178
        /*02a0*/ 	.short	0x0100
        /*02a2*/ 	.byte	0x05
	.zero		1


	//   ....[28]....
        /*02a4*/ 	.word	0x00000790
        /*02a8*/ 	.word	0x000000ff
        /*02ac*/ 	.word	0x00000070
        /*02b0*/ 	.short	0x0100
        /*02b2*/ 	.byte	0x05
	.zero		1


	//   ....[29]....
        /*02b4*/ 	.word	0x000007a0
        /*02b8*/ 	.word	0x000000ff
        /*02bc*/ 	.word	0x00000180
        /*02c0*/ 	.short	0x0100
        /*02c2*/ 	.byte	0x05
	.zero		1


	//   ....[30]....
        /*02c4*/ 	.word	0x000007b0
        /*02c8*/ 	.word	0x000000ff
        /*02cc*/ 	.word	0x00000078
        /*02d0*/ 	.short	0x0100
        /*02d2*/ 	.byte	0x05
	.zero		1


	//   ....[31]....
        /*02d4*/ 	.word	0x000007c0
        /*02d8*/ 	.word	0x000000ff
        /*02dc*/ 	.word	0x00000188
        /*02e0*/ 	.short	0x0100
        /*02e2*/ 	.byte	0x05
	.zero		1


	//   ....[32]....
        /*02e4*/ 	.word	0x000007d0
        /*02e8*/ 	.word	0x000000ff
        /*02ec*/ 	.word	0x00000080
        /*02f0*/ 	.short	0x0100
        /*02f2*/ 	.byte	0x05
	.zero		1


	//   ....[33]....
        /*02f4*/ 	.word	0x000007e0
        /*02f8*/ 	.word	0x000000ff
        /*02fc*/ 	.word	0x00000190
        /*0300*/ 	.short	0x0100
        /*0302*/ 	.byte	0x05
	.zero		1


	//   ....[34]....
        /*0304*/ 	.word	0x000007f0
        /*0308*/ 	.word	0x000000ff
        /*030c*/ 	.word	0x00000088
        /*0310*/ 	.short	0x0100
        /*0312*/ 	.byte	0x05
	.zero		1


	//   ....[35]....
        /*0314*/ 	.word	0x00000800
        /*0318*/ 	.word	0x000000ff
        /*031c*/ 	.word	0x00000198
        /*0320*/ 	.short	0x0100
        /*0322*/ 	.byte	0x05
	.zero		1


	//   ....[36]....
        /*0324*/ 	.word	0x00000810
        /*0328*/ 	.word	0x000000ff
        /*032c*/ 	.word	0x00000090
        /*0330*/ 	.short	0x0100
        /*0332*/ 	.byte	0x05
	.zero		1


	//   ....[37]....
        /*0334*/ 	.word	0x00000820
        /*0338*/ 	.word	0x000000ff
        /*033c*/ 	.word	0x000001a0
        /*0340*/ 	.short	0x0100
        /*0342*/ 	.byte	0x05
	.zero		1


	//   ....[38]....
        /*0344*/ 	.word	0x00000830
        /*0348*/ 	.word	0x000000ff
        /*034c*/ 	.word	0x00000098
        /*0350*/ 	.short	0x0100
        /*0352*/ 	.byte	0x05
	.zero		1


	//   ....[39]....
        /*0354*/ 	.word	0x00000840
        /*0358*/ 	.word	0x000000ff
        /*035c*/ 	.word	0x000001a8
        /*0360*/ 	.short	0x0100
        /*0362*/ 	.byte	0x05
	.zero		1


	//   ....[40]....
        /*0364*/ 	.word	0x00000850
        /*0368*/ 	.word	0x000000ff
        /*036c*/ 	.word	0x000000a0
        /*0370*/ 	.short	0x0100
        /*0372*/ 	.byte	0x05
	.zero		1


	//   ....[41]....
        /*0374*/ 	.word	0x00000860
        /*0378*/ 	.word	0x000000ff
        /*037c*/ 	.word	0x000001b0
        /*0380*/ 	.short	0x0100
        /*0382*/ 	.byte	0x05
	.zero		1


	//   ....[42]....
        /*0384*/ 	.word	0x00000870
        /*0388*/ 	.word	0x000000ff
        /*038c*/ 	.word	0x000000a8
        /*0390*/ 	.short	0x0100
        /*0392*/ 	.byte	0x05
	.zero		1


	//   ....[43]....
        /*0394*/ 	.word	0x00000880
        /*0398*/ 	.word	0x000000ff
        /*039c*/ 	.word	0x000001b8
        /*03a0*/ 	.short	0x0100
        /*03a2*/ 	.byte	0x05
	.zero		1


	//   ....[44]....
        /*03a4*/ 	.word	0x00000890
        /*03a8*/ 	.word	0x000000ff
        /*03ac*/ 	.word	0x000000b0
        /*03b0*/ 	.short	0x0100
        /*03b2*/ 	.byte	0x05
	.zero		1


	//   ....[45]....
        /*03b4*/ 	.word	0x000008a0
        /*03b8*/ 	.word	0x000000ff
        /*03bc*/ 	.word	0x000001c0
        /*03c0*/ 	.short	0x0100
        /*03c2*/ 	.byte	0x05
	.zero		1


	//   ....[46]....
        /*03c4*/ 	.word	0x000008b0
        /*03c8*/ 	.word	0x000000ff
        /*03cc*/ 	.word	0x000000b8
        /*03d0*/ 	.short	0x0100
        /*03d2*/ 	.byte	0x05
	.zero		1


	//   ....[47]....
        /*03d4*/ 	.word	0x000008c0
        /*03d8*/ 	.word	0x000000ff
        /*03dc*/ 	.word	0x000001c8
        /*03e0*/ 	.short	0x0100
        /*03e2*/ 	.byte	0x05
	.zero		1


	//   ....[48]....
        /*03e4*/ 	.word	0x000008d0
        /*03e8*/ 	.word	0x000000ff
        /*03ec*/ 	.word	0x000000c0
        /*03f0*/ 	.short	0x0100
        /*03f2*/ 	.byte	0x05
	.zero		1


	//   ....[49]....
        /*03f4*/ 	.word	0x000008e0
        /*03f8*/ 	.word	0x000000ff
        /*03fc*/ 	.word	0x000001d0
        /*0400*/ 	.short	0x0100
        /*0402*/ 	.byte	0x05
	.zero		1


	//   ....[50]....
        /*0404*/ 	.word	0x000008f0
        /*0408*/ 	.word	0x000000ff
        /*040c*/ 	.word	0x000000c8
        /*0410*/ 	.short	0x0100
        /*0412*/ 	.byte	0x05
	.zero		1


	//   ....[51]....
        /*0414*/ 	.word	0x00000900
        /*0418*/ 	.word	0x000000ff
        /*041c*/ 	.word	0x000001d8
        /*0420*/ 	.short	0x0100
        /*0422*/ 	.byte	0x05
	.zero		1


	//   ....[52]....
        /*0424*/ 	.word	0x00000910
        /*0428*/ 	.word	0x000000ff
        /*042c*/ 	.word	0x000000d0
        /*0430*/ 	.short	0x0100
        /*0432*/ 	.byte	0x05
	.zero		1


	//   ....[53]....
        /*0434*/ 	.word	0x00000920
        /*0438*/ 	.word	0x000000ff
        /*043c*/ 	.word	0x000001e0
        /*0440*/ 	.short	0x0100
        /*0442*/ 	.byte	0x05
	.zero		1


	//   ....[54]....
        /*0444*/ 	.word	0x00000930
        /*0448*/ 	.word	0x000000ff
        /*044c*/ 	.word	0x000000d8
        /*0450*/ 	.short	0x0100
        /*0452*/ 	.byte	0x05
	.zero		1


	//   ....[55]....
        /*0454*/ 	.word	0x00000940
        /*0458*/ 	.word	0x000000ff
        /*045c*/ 	.word	0x000001e8
        /*0460*/ 	.short	0x0100
        /*0462*/ 	.byte	0x05
	.zero		1


	//   ....[56]....
        /*0464*/ 	.word	0x00000950
        /*0468*/ 	.word	0x000000ff
        /*046c*/ 	.word	0x000000e0
        /*0470*/ 	.short	0x0100
        /*0472*/ 	.byte	0x05
	.zero		1


	//   ....[57]....
        /*0474*/ 	.word	0x00000960
        /*0478*/ 	.word	0x000000ff
        /*047c*/ 	.word	0x000001f0
        /*0480*/ 	.short	0x0100
        /*0482*/ 	.byte	0x05
	.zero		1


	//   ....[58]....
        /*0484*/ 	.word	0x00000970
        /*0488*/ 	.word	0x000000ff
        /*048c*/ 	.word	0x000000e8
        /*0490*/ 	.short	0x0100
        /*0492*/ 	.byte	0x05
	.zero		1


	//   ....[59]....
        /*0494*/ 	.word	0x00000980
        /*0498*/ 	.word	0x000000ff
        /*049c*/ 	.word	0x000001f8
        /*04a0*/ 	.short	0x0100
        /*04a2*/ 	.byte	0x05
	.zero		1


	//   ....[60]....
        /*04a4*/ 	.word	0x00000990
        /*04a8*/ 	.word	0x000000ff
        /*04ac*/ 	.word	0x000000f0
        /*04b0*/ 	.short	0x0100
        /*04b2*/ 	.byte	0x05
	.zero		1


	//   ....[61]....
        /*04b4*/ 	.word	0x000009a0
        /*04b8*/ 	.word	0x000000ff
        /*04bc*/ 	.word	0x00000200
        /*04c0*/ 	.short	0x0100
        /*04c2*/ 	.byte	0x05
	.zero		1


	//   ....[62]....
        /*04c4*/ 	.word	0x000009b0
        /*04c8*/ 	.word	0x000000ff
        /*04cc*/ 	.word	0x000000f8
        /*04d0*/ 	.short	0x0100
        /*04d2*/ 	.byte	0x05
	.zero		1


	//   ....[63]....
        /*04d4*/ 	.word	0x000009c0
        /*04d8*/ 	.word	0x000000ff
        /*04dc*/ 	.word	0x00000208
        /*04e0*/ 	.short	0x0100
        /*04e2*/ 	.byte	0x05
	.zero		1


	//   ....[64]....
        /*04e4*/ 	.word	0x000009d0
        /*04e8*/ 	.word	0x000000ff
        /*04ec*/ 	.word	0x00000100
        /*04f0*/ 	.short	0x0100
        /*04f2*/ 	.byte	0x05
	.zero		1


	//   ....[65]....
        /*04f4*/ 	.word	0x000009e0
        /*04f8*/ 	.word	0x000000ff
        /*04fc*/ 	.word	0x00000210
        /*0500*/ 	.short	0x0100
        /*0502*/ 	.byte	0x05
	.zero		1


	//   ....[66]....
        /*0504*/ 	.word	0x000009f0
        /*0508*/ 	.word	0x000000ff
        /*050c*/ 	.word	0x00000108
        /*0510*/ 	.short	0x0100
        /*0512*/ 	.byte	0x05
	.zero		1


	//   ....[67]....
        /*0514*/ 	.word	0x00000a00
        /*0518*/ 	.word	0x000000ff
        /*051c*/ 	.word	0x00000218
        /*0520*/ 	.short	0x0100
        /*0522*/ 	.byte	0x05
	.zero		1


	//   ....[68]....
        /*0524*/ 	.word	0x00000b40
        /*0528*/ 	.word	0x000000ff
        /*052c*/ 	.word	0x00000220
        /*0530*/ 	.short	0x0100
        /*0532*/ 	.byte	0x06
	.zero		1


	//   ....[69]....
        /*0534*/ 	.word	0x00000b50
        /*0538*/ 	.word	0x000000ff
        /*053c*/ 	.word	0x00000228
        /*0540*/ 	.short	0x0100
        /*0542*/ 	.byte	0x06
	.zero		1


	//   ....[70]....
        /*0544*/ 	.word	0x00000c40
        /*0548*/ 	.word	0x000000ff
        /*054c*/ 	.word	0x00000230
        /*0550*/ 	.short	0x0100
        /*0552*/ 	.byte	0x05
	.zero		1


	//   ....[71]....
        /*0554*/ 	.word	0x00000c50
        /*0558*/ 	.word	0x000000ff
        /*055c*/ 	.word	0x00000238
        /*0560*/ 	.short	0x0100
        /*0562*/ 	.byte	0x05
	.zero		1


	//   ....[72]....
        /*0564*/ 	.word	0x00000d90
        /*0568*/ 	.word	0x000000ff
        /*056c*/ 	.word	0x00000240
        /*0570*/ 	.short	0x0100
        /*0572*/ 	.byte	0x05
	.zero		1


	//   ....[73]....
        /*0574*/ 	.word	0x00000da0
        /*0578*/ 	.word	0x000000ff
        /*057c*/ 	.word	0x00000250
        /*0580*/ 	.short	0x0100
        /*0582*/ 	.byte	0x05
	.zero		1


	//   ....[74]....
        /*0584*/ 	.word	0x00000db0
        /*0588*/ 	.word	0x000000ff
        /*058c*/ 	.word	0x00000248
        /*0590*/ 	.short	0x0100
        /*0592*/ 	.byte	0x05
	.zero		1


	//   ....[75]....
        /*0594*/ 	.word	0x00000dc0
        /*0598*/ 	.word	0x000000ff
        /*059c*/ 	.word	0x00000258
        /*05a0*/ 	.short	0x0100
        /*05a2*/ 	.byte	0x05
	.zero		1


	//   ....[76]....
        /*05a4*/ 	.word	0x00000ef0
        /*05a8*/ 	.word	0x000000ff
        /*05ac*/ 	.word	0x00000260
        /*05b0*/ 	.short	0x0100
        /*05b2*/ 	.byte	0x06
	.zero		1


	//   ....[77]....
        /*05b4*/ 	.word	0x00000f00
        /*05b8*/ 	.word	0x000000ff
        /*05bc*/ 	.word	0x00000280
        /*05c0*/ 	.short	0x0100
        /*05c2*/ 	.byte	0x06
	.zero		1


	//   ....[78]....
        /*05c4*/ 	.word	0x00000f10
        /*05c8*/ 	.word	0x000000ff
        /*05cc*/ 	.word	0x00000268
        /*05d0*/ 	.short	0x0100
        /*05d2*/ 	.byte	0x06
	.zero		1


	//   ....[79]....
        /*05d4*/ 	.word	0x00000f20
        /*05d8*/ 	.word	0x000000ff
        /*05dc*/ 	.word	0x00000288
        /*05e0*/ 	.short	0x0100
        /*05e2*/ 	.byte	0x06
	.zero		1


	//   ....[80]....
        /*05e4*/ 	.word	0x00000f30
        /*05e8*/ 	.word	0x000000ff
        /*05ec*/ 	.word	0x00000270
        /*05f0*/ 	.short	0x0100
        /*05f2*/ 	.byte	0x06
	.zero		1


	//   ....[81]....
        /*05f4*/ 	.word	0x00000f40
        /*05f8*/ 	.word	0x000000ff
        /*05fc*/ 	.word	0x00000290
        /*0600*/ 	.short	0x0100
        /*0602*/ 	.byte	0x06
	.zero		1


	//   ....[82]....
        /*0604*/ 	.word	0x00000f50
        /*0608*/ 	.word	0x000000ff
        /*060c*/ 	.word	0x00000278
        /*0610*/ 	.short	0x0100
        /*0612*/ 	.byte	0x06
	.zero		1


	//   ....[83]....
        /*0614*/ 	.word	0x00000f60
        /*0618*/ 	.word	0x000000ff
        /*061c*/ 	.word	0x00000298
        /*0620*/ 	.short	0x0100
        /*0622*/ 	.byte	0x06
	.zero		1


	//   ....[84]....
        /*0624*/ 	.word	0x00001050
        /*0628*/ 	.word	0x000000ff
        /*062c*/ 	.word	0x000002a0
        /*0630*/ 	.short	0x0100
        /*0632*/ 	.byte	0x05
	.zero		1


	//   ....[85]....
        /*0634*/ 	.word	0x00001060
        /*0638*/ 	.word	0x000000ff
        /*063c*/ 	.word	0x000002b0
        /*0640*/ 	.short	0x0100
        /*0642*/ 	.byte	0x05
	.zero		1


	//   ....[86]....
        /*0644*/ 	.word	0x00001070
        /*0648*/ 	.word	0x000000ff
        /*064c*/ 	.word	0x000002a8
        /*0650*/ 	.short	0x0100
        /*0652*/ 	.byte	0x05
	.zero		1


	//   ....[87]....
        /*0654*/ 	.word	0x00001080
        /*0658*/ 	.word	0x000000ff
        /*065c*/ 	.word	0x000002b8
        /*0660*/ 	.short	0x0100
        /*0662*/ 	.byte	0x05
	.zero		1


	//   ....[88]....
        /*0664*/ 	.word	0x00001960
        /*0668*/ 	.word	0x00000003
        /*066c*/ 	.word	0x000002b0
        /*0670*/ 	.short	0x010a
        /*0672*/ 	.byte	0xff
	.zero		1


	//   ....[89]....
        /*0674*/ 	.word	0x00001990
        /*0678*/ 	.word	0x00000003
        /*067c*/ 	.word	0x000002a0
        /*0680*/ 	.short	0x0101
        /*0682*/ 	.byte	0xff
	.zero		1


	//   ....[90]....
        /*0684*/ 	.word	0x00001a60
        /*0688*/ 	.word	0x000000ff
        /*068c*/ 	.word	0x00000110
        /*0690*/ 	.short	0x010a
        /*0692*/ 	.byte	0x08
	.zero		1


	//   ....[91]....
        /*0694*/ 	.word	0x00001b00
        /*0698*/ 	.word	0x000000ff
        /*069c*/ 	.word	0x00000110
        /*06a0*/ 	.short	0x010a
        /*06a2*/ 	.byte	0x21
	.zero		1


	//   ....[92]....
        /*06a4*/ 	.word	0x00001c50
        /*06a8*/ 	.word	0x000000ff
        /*06ac*/ 	.word	0x00000110
        /*06b0*/ 	.short	0x010a
        /*06b2*/ 	.byte	0x08
	.zero		1


	//   ....[93]....
        /*06b4*/ 	.word	0x00001d60
        /*06b8*/ 	.word	0x000000ff
        /*06bc*/ 	.word	0x00000238
        /*06c0*/ 	.short	0x0101
        /*06c2*/ 	.byte	0x04
	.zero		1


	//   ....[94]....
        /*06c4*/ 	.word	0x00001d80
        /*06c8*/ 	.word	0x000000ff
        /*06cc*/ 	.word	0x00000110
        /*06d0*/ 	.short	0x010a
        /*06d2*/ 	.byte	0x08
	.zero		1


	//   ....[95]....
        /*06d4*/ 	.word	0x00001e00
        /*06d8*/ 	.word	0x000000ff
        /*06dc*/ 	.word	0x00000110
        /*06e0*/ 	.short	0x010a
        /*06e2*/ 	.byte	0x11
	.zero		1


	//   ....[96]....
        /*06e4*/ 	.word	0x00001f50
        /*06e8*/ 	.word	0x000000ff
        /*06ec*/ 	.word	0x00000110
        /*06f0*/ 	.short	0x010a
        /*06f2*/ 	.byte	0x08
	.zero		1


	//   ....[97]....
        /*06f4*/ 	.word	0x00002090
        /*06f8*/ 	.word	0x00000002
        /*06fc*/ 	.word	0x00000240
        /*0700*/ 	.short	0x010a
        /*0702*/ 	.byte	0xff
	.zero		1


	//   ....[98]....
        /*0704*/ 	.word	0x00002150
        /*0708*/ 	.word	0x00000002
        /*070c*/ 	.word	0x00000000
        /*0710*/ 	.short	0x0101
        /*0712*/ 	.byte	0xff
	.zero		1


	//   ....[99]....
        /*0714*/ 	.word	0x000026b0
        /*0718*/ 	.word	0x000000ff
        /*071c*/ 	.word	0x00000000
        /*0720*/ 	.short	0x010a
        /*0722*/ 	.byte	0x05
	.zero		1


	//   ....[100]....
        /*0724*/ 	.word	0x00002740
        /*0728*/ 	.word	0x000000ff
        /*072c*/ 	.word	0x00000000
        /*0730*/ 	.short	0x010a
        /*0732*/ 	.byte	0x05
	.zero		1


	//   ....[101]....
        /*0734*/ 	.word	0x000027d0
        /*0738*/ 	.word	0x000000ff
        /*073c*/ 	.word	0x00000000
        /*0740*/ 	.short	0x010a
        /*0742*/ 	.byte	0x05
	.zero		1


	//   ....[102]....
        /*0744*/ 	.word	0x00002860
        /*0748*/ 	.word	0x000000ff
        /*074c*/ 	.word	0x00000000
        /*0750*/ 	.short	0x010a
        /*0752*/ 	.byte	0x05
	.zero		1


	//   ....[103]....
        /*0754*/ 	.word	0x000028f0
        /*0758*/ 	.word	0x000000ff
        /*075c*/ 	.word	0x00000000
        /*0760*/ 	.short	0x010a
        /*0762*/ 	.byte	0x05
	.zero		1


	//   ....[104]....
        /*0764*/ 	.word	0x00002980
        /*0768*/ 	.word	0x000000ff
        /*076c*/ 	.word	0x00000000
        /*0770*/ 	.short	0x010a
        /*0772*/ 	.byte	0x05
	.zero		1


	//   ....[105]....
        /*0774*/ 	.word	0x00002a10
        /*0778*/ 	.word	0x000000ff
        /*077c*/ 	.word	0x00000000
        /*0780*/ 	.short	0x010a
        /*0782*/ 	.byte	0x05
	.zero		1


	//   ....[106]....
        /*0784*/ 	.word	0x00002aa0
        /*0788*/ 	.word	0x000000ff
        /*078c*/ 	.word	0x00000000
        /*0790*/ 	.short	0x010a
        /*0792*/ 	.byte	0x05
	.zero		1


	//   ....[107]....
        /*0794*/ 	.word	0x00002b30
        /*0798*/ 	.word	0x000000ff
        /*079c*/ 	.word	0x00000000
        /*07a0*/ 	.short	0x010a
        /*07a2*/ 	.byte	0x05
	.zero		1


	//   ....[108]....
        /*07a4*/ 	.word	0x00002bc0
        /*07a8*/ 	.word	0x000000ff
        /*07ac*/ 	.word	0x00000000
        /*07b0*/ 	.short	0x010a
        /*07b2*/ 	.byte	0x05
	.zero		1


	//   ....[109]....
        /*07b4*/ 	.word	0x00002c50
        /*07b8*/ 	.word	0x000000ff
        /*07bc*/ 	.word	0x00000000
        /*07c0*/ 	.short	0x010a
        /*07c2*/ 	.byte	0x05
	.zero		1


	//   ....[110]....
        /*07c4*/ 	.word	0x00002ce0
        /*07c8*/ 	.word	0x000000ff
        /*07cc*/ 	.word	0x00000000
        /*07d0*/ 	.short	0x010a
        /*07d2*/ 	.byte	0x05
	.zero		1


	//   ....[111]....
        /*07d4*/ 	.word	0x00002d70
        /*07d8*/ 	.word	0x000000ff
        /*07dc*/ 	.word	0x00000000
        /*07e0*/ 	.short	0x010a
        /*07e2*/ 	.byte	0x05
	.zero		1


	//   ....[112]....
        /*07e4*/ 	.word	0x00002e00
        /*07e8*/ 	.word	0x000000ff
        /*07ec*/ 	.word	0x00000000
        /*07f0*/ 	.short	0x010a
        /*07f2*/ 	.byte	0x05
	.zero		1


	//   ....[113]....
        /*07f4*/ 	.word	0x00002e90
        /*07f8*/ 	.word	0x000000ff
        /*07fc*/ 	.word	0x00000000
        /*0800*/ 	.short	0x010a
        /*0802*/ 	.byte	0x05
	.zero		1


	//   ....[114]....
        /*0804*/ 	.word	0x00002f20
        /*0808*/ 	.word	0x000000ff
        /*080c*/ 	.word	0x00000000
        /*0810*/ 	.short	0x010a
        /*0812*/ 	.byte	0x05
	.zero		1


	//   ....[115]....
        /*0814*/ 	.word	0x00002fb0
        /*0818*/ 	.word	0x000000ff
        /*081c*/ 	.word	0x00000000
        /*0820*/ 	.short	0x010a
        /*0822*/ 	.byte	0x05
	.zero		1


	//   ....[116]....
        /*0824*/ 	.word	0x00003040
        /*0828*/ 	.word	0x000000ff
        /*082c*/ 	.word	0x00000000
        /*0830*/ 	.short	0x010a
        /*0832*/ 	.byte	0x05
	.zero		1


	//   ....[117]....
        /*0834*/ 	.word	0x000030d0
        /*0838*/ 	.word	0x000000ff
        /*083c*/ 	.word	0x00000000
        /*0840*/ 	.short	0x010a
        /*0842*/ 	.byte	0x05
	.zero		1


	//   ....[118]....
        /*0844*/ 	.word	0x00003160
        /*0848*/ 	.word	0x000000ff
        /*084c*/ 	.word	0x00000000
        /*0850*/ 	.short	0x010a
        /*0852*/ 	.byte	0x05
	.zero		1


	//   ....[119]....
        /*0854*/ 	.word	0x000031f0
        /*0858*/ 	.word	0x000000ff
        /*085c*/ 	.word	0x00000000
        /*0860*/ 	.short	0x010a
        /*0862*/ 	.byte	0x05
	.zero		1


	//   ....[120]....
        /*0864*/ 	.word	0x00003280
        /*0868*/ 	.word	0x000000ff
        /*086c*/ 	.word	0x00000000
        /*0870*/ 	.short	0x010a
        /*0872*/ 	.byte	0x05
	.zero		1


	//   ....[121]....
        /*0874*/ 	.word	0x00003310
        /*0878*/ 	.word	0x000000ff
        /*087c*/ 	.word	0x00000000
        /*0880*/ 	.short	0x010a
        /*0882*/ 	.byte	0x05
	.zero		1


	//   ....[122]....
        /*0884*/ 	.word	0x000033a0
        /*0888*/ 	.word	0x000000ff
        /*088c*/ 	.word	0x00000000
        /*0890*/ 	.short	0x010a
        /*0892*/ 	.byte	0x05
	.zero		1


	//   ....[123]....
        /*0894*/ 	.word	0x00003430
        /*0898*/ 	.word	0x000000ff
        /*089c*/ 	.word	0x00000000
        /*08a0*/ 	.short	0x010a
        /*08a2*/ 	.byte	0x05
	.zero		1


	//   ....[124]....
        /*08a4*/ 	.word	0x000034c0
        /*08a8*/ 	.word	0x000000ff
        /*08ac*/ 	.word	0x00000000
        /*08b0*/ 	.short	0x010a
        /*08b2*/ 	.byte	0x05
	.zero		1


	//   ....[125]....
        /*08b4*/ 	.word	0x00003550
        /*08b8*/ 	.word	0x000000ff
        /*08bc*/ 	.word	0x00000000
        /*08c0*/ 	.short	0x010a
        /*08c2*/ 	.byte	0x05
	.zero		1


	//   ....[126]....
        /*08c4*/ 	.word	0x000035e0
        /*08c8*/ 	.word	0x000000ff
        /*08cc*/ 	.word	0x00000000
        /*08d0*/ 	.short	0x010a
        /*08d2*/ 	.byte	0x05
	.zero		1


	//   ....[127]....
        /*08d4*/ 	.word	0x00003670
        /*08d8*/ 	.word	0x000000ff
        /*08dc*/ 	.word	0x00000000
        /*08e0*/ 	.short	0x010a
        /*08e2*/ 	.byte	0x05
	.zero		1


	//   ....[128]....
        /*08e4*/ 	.word	0x00003700
        /*08e8*/ 	.word	0x000000ff
        /*08ec*/ 	.word	0x00000000
        /*08f0*/ 	.short	0x010a
        /*08f2*/ 	.byte	0x05
	.zero		1


	//   ....[129]....
        /*08f4*/ 	.word	0x00003790
        /*08f8*/ 	.word	0x000000ff
        /*08fc*/ 	.word	0x00000000
        /*0900*/ 	.short	0x010a
        /*0902*/ 	.byte	0x05
	.zero		1


	//   ....[130]....
        /*0904*/ 	.word	0x00003820
        /*0908*/ 	.word	0x000000ff
        /*090c*/ 	.word	0x00000000
        /*0910*/ 	.short	0x010a
        /*0912*/ 	.byte	0x05
	.zero		1


	//   ....[131]....
        /*0914*/ 	.word	0x000038b0
        /*0918*/ 	.word	0x000000ff
        /*091c*/ 	.word	0x00000000
        /*0920*/ 	.short	0x010a
        /*0922*/ 	.byte	0x05
	.zero		1


	//   ....[132]....
        /*0924*/ 	.word	0x00003950
        /*0928*/ 	.word	0x00000000
        /*092c*/ 	.word	0x00000000
        /*0930*/ 	.short	0x010a
        /*0932*/ 	.byte	0xff
	.zero		1


	//   ....[133]....
        /*0934*/ 	.word	0x00003a70
        /*0938*/ 	.word	0x00000000
        /*093c*/ 	.word	0x000002a0
        /*0940*/ 	.short	0x010a
        /*0942*/ 	.byte	0xff
	.zero		1


	//   ....[134]....
        /*0944*/ 	.word	0x00003ad0
        /*0948*/ 	.word	0x00000004
        /*094c*/ 	.word	0x00000000
        /*0950*/ 	.short	0x0101
        /*0952*/ 	.byte	0xff
	.zero		1


	//   ....[135]....
        /*0954*/ 	.word	0x00003af0
        /*0958*/ 	.word	0x000000ff
        /*095c*/ 	.word	0x00000250
        /*0960*/ 	.short	0x010a
        /*0962*/ 	.byte	0x05
	.zero		1


	//   ....[136]....
        /*0964*/ 	.word	0x00003c10
        /*0968*/ 	.word	0x00000000
        /*096c*/ 	.word	0x00000240
        /*0970*/ 	.short	0x010a
        /*0972*/ 	.byte	0xff
	.zero		1


	//   ....[137]....
        /*0974*/ 	.word	0x00003d20
        /*0978*/ 	.word	0x00000000
        /*097c*/ 	.word	0x00000000
        /*0980*/ 	.short	0x0101
        /*0982*/ 	.byte	0xff
	.zero		1


	//   ....[138]....
        /*0984*/ 	.word	0x00003db0
        /*0988*/ 	.word	0x000000ff
        /*098c*/ 	.word	0x00000250
        /*0990*/ 	.short	0x0106
        /*0992*/ 	.byte	0x05
	.zero		1


	//   ....[139]....
        /*0994*/ 	.word	0x00003dd0
        /*0998*/ 	.word	0x000000ff
        /*099c*/ 	.word	0x00000250
        /*09a0*/ 	.short	0x010a
        /*09a2*/ 	.byte	0x05
	.zero		1


	//   ....[140]....
        /*09a4*/ 	.word	0x00003e60
        /*09a8*/ 	.word	0x000000ff
        /*09ac*/ 	.word	0x00000250
        /*09b0*/ 	.short	0x0106
        /*09b2*/ 	.byte	0x04
	.zero		1


	//   ....[141]....
        /*09b4*/ 	.word	0x00003ea0
        /*09b8*/ 	.word	0x00000000
        /*09bc*/ 	.word	0x00000250
        /*09c0*/ 	.short	0x010a
        /*09c2*/ 	.byte	0xff
	.zero		1


	//   ....[142]....
        /*09c4*/ 	.word	0x00004370
        /*09c8*/ 	.word	0x00000000
        /*09cc*/ 	.word	0x00000240
        /*09d0*/ 	.short	0x010a
        /*09d2*/ 	.byte	0xff
	.zero		1


	//   ....[143]....
        /*09d4*/ 	.word	0x00004470
        /*09d8*/ 	.word	0x00000003
        /*09dc*/ 	.word	0x00000000
        /*09e0*/ 	.short	0x0101
        /*09e2*/ 	.byte	0xff
	.zero		1


	//   ....[144]....
        /*09e4*/ 	.word	0x00004480
        /*09e8*/ 	.word	0x000000ff
        /*09ec*/ 	.word	0x00000000
        /*09f0*/ 	.short	0x010a
        /*09f2*/ 	.byte	0x04
	.zero		1


	//   ....[145]....
        /*09f4*/ 	.word	0x000044a0
        /*09f8*/ 	.word	0x000000ff
        /*09fc*/ 	.word	0x00000280
        /*0a00*/ 	.short	0x010a
        /*0a02*/ 	.byte	0x09
	.zero		1


	//   ....[146]....
        /*0a04*/ 	.word	0x00004580
        /*0a08*/ 	.word	0x000000ff
        /*0a0c*/ 	.word	0x00000000
        /*0a10*/ 	.short	0x010a
        /*0a12*/ 	.byte	0x07
	.zero		1


	//   ....[147]....
        /*0a14*/ 	.word	0x00004690
        /*0a18*/ 	.word	0x000000ff
        /*0a1c*/ 	.word	0x00000000
        /*0a20*/ 	.short	0x010a
        /*0a22*/ 	.byte	0x04
	.zero		1


	//   ....[148]....
        /*0a24*/ 	.word	0x00004870
        /*0a28*/ 	.word	0x000000ff
        /*0a2c*/ 	.word	0x00000000
        /*0a30*/ 	.short	0x010a
        /*0a32*/ 	.byte	0x05
	.zero		1


	//   ....[149]....
        /*0a34*/ 	.word	0x00004900
        /*0a38*/ 	.word	0x000000ff
        /*0a3c*/ 	.word	0x00000000
        /*0a40*/ 	.short	0x010a
        /*0a42*/ 	.byte	0x05
	.zero		1


	//   ....[150]....
        /*0a44*/ 	.word	0x00004990
        /*0a48*/ 	.word	0x000000ff
        /*0a4c*/ 	.word	0x00000000
        /*0a50*/ 	.short	0x010a
        /*0a52*/ 	.byte	0x05
	.zero		1


	//   ....[151]....
        /*0a54*/ 	.word	0x00004a20
        /*0a58*/ 	.word	0x000000ff
        /*0a5c*/ 	.word	0x00000000
        /*0a60*/ 	.short	0x010a
        /*0a62*/ 	.byte	0x07
	.zero		1


	//   ....[152]....
        /*0a64*/ 	.word	0x00004e60
        /*0a68*/ 	.word	0x00000000
        /*0a6c*/ 	.word	0x00000240
        /*0a70*/ 	.short	0x010a
        /*0a72*/ 	.byte	0xff
	.zero		1


	//   ....[153]....
        /*0a74*/ 	.word	0x00004f50
        /*0a78*/ 	.word	0x00000000
        /*0a7c*/ 	.word	0x00000000
        /*0a80*/ 	.short	0x0101
        /*0a82*/ 	.byte	0xff
	.zero		1


	//   ....[154]....
        /*0a84*/ 	.word	0x00005270
        /*0a88*/ 	.word	0x000000ff
        /*0a8c*/ 	.word	0x00000238
        /*0a90*/ 	.short	0x010a
        /*0a92*/ 	.byte	0x06
	.zero		1


	//   ....[155]....
        /*0a94*/ 	.word	0x000053f0
        /*0a98*/ 	.word	0x000000ff
        /*0a9c*/ 	.word	0x00000228
        /*0aa0*/ 	.short	0x010a
        /*0aa2*/ 	.byte	0x06
	.zero		1


	//   ....[156]....
        /*0aa4*/ 	.word	0x00005720
        /*0aa8*/ 	.word	0x000000ff
        /*0aac*/ 	.word	0x00000220
        /*0ab0*/ 	.short	0x010b
        /*0ab2*/ 	.byte	0x06
	.zero		1


	//   ....[157]....
        /*0ab4*/ 	.word	0x00005740
        /*0ab8*/ 	.word	0x000000ff
        /*0abc*/ 	.word	0x00000000
        /*0ac0*/ 	.short	0x0101
        /*0ac2*/ 	.byte	0x25
	.zero		1


	//   ....[158]....
        /*0ac4*/ 	.word	0x00005780
        /*0ac8*/ 	.word	0x00000000
        /*0acc*/ 	.word	0x00000228
        /*0ad0*/ 	.short	0x010a
        /*0ad2*/ 	.byte	0xff
	.zero		1


	//   ....[159]....
        /*0ad4*/ 	.word	0x00005af0
        /*0ad8*/ 	.word	0x00000000
        /*0adc*/ 	.word	0x00000240
        /*0ae0*/ 	.short	0x010a
        /*0ae2*/ 	.byte	0xff
	.zero		1


	//   ....[160]....
        /*0ae4*/ 	.word	0x00005c00
        /*0ae8*/ 	.word	0x00000000
        /*0aec*/ 	.word	0x00000000
        /*0af0*/ 	.short	0x0101
        /*0af2*/ 	.byte	0xff
	.zero		1


	//   ....[161]....
        /*0af4*/ 	.word	0x000065a0
        /*0af8*/ 	.word	0x000000ff
        /*0afc*/ 	.word	0x00000220
        /*0b00*/ 	.short	0x010a
        /*0b02*/ 	.byte	0x2b
	.zero		1


	//   ....[162]....
        /*0b04*/ 	.word	0x000065b0
        /*0b08*/ 	.word	0x00000094
        /*0b0c*/ 	.word	0x00000260
        /*0b10*/ 	.short	0x010a
        /*0b12*/ 	.byte	0xff
	.zero		1


	//   ....[163]....
        /*0b14*/ 	.word	0x00006740
        /*0b18*/ 	.word	0x000000ff
        /*0b1c*/ 	.word	0x00000220
        /*0b20*/ 	.short	0x010a
        /*0b22*/ 	.byte	0x2b
	.zero		1


	//   ....[164]....
        /*0b24*/ 	.word	0x00006840
        /*0b28*/ 	.word	0x000000ff
        /*0b2c*/ 	.word	0x00000000
        /*0b30*/ 	.short	0x0101
        /*0b32*/ 	.byte	0x04
	.zero		1


	//   ....[165]....
        /*0b34*/ 	.word	0x000068a0
        /*0b38*/ 	.word	0x00000094
        /*0b3c*/ 	.word	0x00000260
        /*0b40*/ 	.short	0x010a
        /*0b42*/ 	.byte	0xff
	.zero		1


	//   ....[166]....
        /*0b44*/ 	.word	0x00006c10
        /*0b48*/ 	.word	0x000000ff
        /*0b4c*/ 	.word	0x00000000
        /*0b50*/ 	.short	0x0101
        /*0b52*/ 	.byte	0x05
	.zero		1


	//   ....[167]....
        /*0b54*/ 	.word	0x00007e00
        /*0b58*/ 	.word	0x00000003
        /*0b5c*/ 	.word	0x000002b0
        /*0b60*/ 	.short	0x010a
        /*0b62*/ 	.byte	0xff
	.zero		1


	//   ....[168]....
        /*0b64*/ 	.word	0x00007e60
        /*0b68*/ 	.word	0x00000002
        /*0b6c*/ 	.word	0x00000110
        /*0b70*/ 	.short	0x010a
        /*0b72*/ 	.byte	0xff
	.zero		1


	//   ....[169]....
        /*0b74*/ 	.word	0x00007ec0
        /*0b78*/ 	.word	0x00000002
        /*0b7c*/ 	.word	0x00000110
        /*0b80*/ 	.short	0x010a
        /*0b82*/ 	.byte	0xff
	.zero		1


	//   ....[170]....
        /*0b84*/ 	.word	0x00007f10
        /*0b88*/ 	.word	0x00000002
        /*0b8c*/ 	.word	0x00000240
        /*0b90*/ 	.short	0x010a
        /*0b92*/ 	.byte	0xff
	.zero		1


	//   ....[171]....
        /*0b94*/ 	.word	0x00007f70
        /*0b98*/ 	.word	0x00000000
        /*0b9c*/ 	.word	0x00000000
        /*0ba0*/ 	.short	0x010a
        /*0ba2*/ 	.byte	0xff
	.zero		1


	//   ....[172]....
        /*0ba4*/ 	.word	0x00007fd0
        /*0ba8*/ 	.word	0x00000000
        /*0bac*/ 	.word	0x00000000
        /*0bb0*/ 	.short	0x010a
        /*0bb2*/ 	.byte	0xff
	.zero		1


	//   ....[173]....
        /*0bb4*/ 	.word	0x00008030
        /*0bb8*/ 	.word	0x00000000
        /*0bbc*/ 	.word	0x00000000
        /*0bc0*/ 	.short	0x010a
        /*0bc2*/ 	.byte	0xff
	.zero		1


	//   ....[174]....
        /*0bc4*/ 	.word	0x00008090
        /*0bc8*/ 	.word	0x00000000
        /*0bcc*/ 	.word	0x00000000
        /*0bd0*/ 	.short	0x010a
        /*0bd2*/ 	.byte	0xff
	.zero		1


	//   ....[175]....
        /*0bd4*/ 	.word	0x000080f0
        /*0bd8*/ 	.word	0x00000000
        /*0bdc*/ 	.word	0x00000000
        /*0be0*/ 	.short	0x010a
        /*0be2*/ 	.byte	0xff
	.zero		1


	//   ....[176]....
        /*0be4*/ 	.word	0x00008150
        /*0be8*/ 	.word	0x00000000
        /*0bec*/ 	.word	0x00000000
        /*0bf0*/ 	.short	0x010a
        /*0bf2*/ 	.byte	0xff
	.zero		1


	//   ....[177]....
        /*0bf4*/ 	.word	0x000081b0
        /*0bf8*/ 	.word	0x00000000
        /*0bfc*/ 	.word	0x00000000
        /*0c00*/ 	.short	0x010a
        /*0c02*/ 	.byte	0xff
	.zero		1


	//   ....[178]....
        /*0c04*/ 	.word	0x00008210
        /*0c08*/ 	.word	0x00000000
        /*0c0c*/ 	.word	0x00000000
        /*0c10*/ 	.short	0x010a
        /*0c12*/ 	.byte	0xff
	.zero		1


	//   ....[179]....
        /*0c14*/ 	.word	0x00008270
        /*0c18*/ 	.word	0x00000000
        /*0c1c*/ 	.word	0x00000000
        /*0c20*/ 	.short	0x010a
        /*0c22*/ 	.byte	0xff
	.zero		1


	//   ....[180]....
        /*0c24*/ 	.word	0x000082d0
        /*0c28*/ 	.word	0x00000000
        /*0c2c*/ 	.word	0x00000000
        /*0c30*/ 	.short	0x010a
        /*0c32*/ 	.byte	0xff
	.zero		1


	//   ....[181]....
        /*0c34*/ 	.word	0x00008330
        /*0c38*/ 	.word	0x00000000
        /*0c3c*/ 	.word	0x00000000
        /*0c40*/ 	.short	0x010a
        /*0c42*/ 	.byte	0xff
	.zero		1


	//   ....[182]....
        /*0c44*/ 	.word	0x00008390
        /*0c48*/ 	.word	0x00000000
        /*0c4c*/ 	.word	0x00000000
        /*0c50*/ 	.short	0x010a
        /*0c52*/ 	.byte	0xff
	.zero		1


	//   ....[183]....
        /*0c54*/ 	.word	0x000083f0
        /*0c58*/ 	.word	0x00000000
        /*0c5c*/ 	.word	0x00000000
        /*0c60*/ 	.short	0x010a
        /*0c62*/ 	.byte	0xff
	.zero		1


	//   ....[184]....
        /*0c64*/ 	.word	0x00008450
        /*0c68*/ 	.word	0x00000000
        /*0c6c*/ 	.word	0x00000000
        /*0c70*/ 	.short	0x010a
        /*0c72*/ 	.byte	0xff
	.zero		1


	//   ....[185]....
        /*0c74*/ 	.word	0x000084b0
        /*0c78*/ 	.word	0x00000000
        /*0c7c*/ 	.word	0x00000000
        /*0c80*/ 	.short	0x010a
        /*0c82*/ 	.byte	0xff
	.zero		1


	//   ....[186]....
        /*0c84*/ 	.word	0x00008510
        /*0c88*/ 	.word	0x00000000
        /*0c8c*/ 	.word	0x00000000
        /*0c90*/ 	.short	0x010a
        /*0c92*/ 	.byte	0xff
	.zero		1


	//   ....[187]....
        /*0c94*/ 	.word	0x00008570
        /*0c98*/ 	.word	0x00000000
        /*0c9c*/ 	.word	0x00000000
        /*0ca0*/ 	.short	0x010a
        /*0ca2*/ 	.byte	0xff
	.zero		1


	//   ....[188]....
        /*0ca4*/ 	.word	0x000085d0
        /*0ca8*/ 	.word	0x00000000
        /*0cac*/ 	.word	0x00000000
        /*0cb0*/ 	.short	0x010a
        /*0cb2*/ 	.byte	0xff
	.zero		1


	//   ....[189]....
        /*0cb4*/ 	.word	0x00008630
        /*0cb8*/ 	.word	0x00000000
        /*0cbc*/ 	.word	0x00000000
        /*0cc0*/ 	.short	0x010a
        /*0cc2*/ 	.byte	0xff
	.zero		1


	//   ....[190]....
        /*0cc4*/ 	.word	0x00008690
        /*0cc8*/ 	.word	0x00000000
        /*0ccc*/ 	.word	0x00000000
        /*0cd0*/ 	.short	0x010a
        /*0cd2*/ 	.byte	0xff
	.zero		1


	//   ....[191]....
        /*0cd4*/ 	.word	0x000086f0
        /*0cd8*/ 	.word	0x00000000
        /*0cdc*/ 	.word	0x00000000
        /*0ce0*/ 	.short	0x010a
        /*0ce2*/ 	.byte	0xff
	.zero		1


	//   ....[192]....
        /*0ce4*/ 	.word	0x00008750
        /*0ce8*/ 	.word	0x00000000
        /*0cec*/ 	.word	0x00000000
        /*0cf0*/ 	.short	0x010a
        /*0cf2*/ 	.byte	0xff
	.zero		1


	//   ....[193]....
        /*0cf4*/ 	.word	0x000087b0
        /*0cf8*/ 	.word	0x00000000
        /*0cfc*/ 	.word	0x00000000
        /*0d00*/ 	.short	0x010a
        /*0d02*/ 	.byte	0xff
	.zero		1


	//   ....[194]....
        /*0d04*/ 	.word	0x00008810
        /*0d08*/ 	.word	0x00000000
        /*0d0c*/ 	.word	0x00000000
        /*0d10*/ 	.short	0x010a
        /*0d12*/ 	.byte	0xff
	.zero		1


	//   ....[195]....
        /*0d14*/ 	.word	0x00008870
        /*0d18*/ 	.word	0x00000000
        /*0d1c*/ 	.word	0x00000000
        /*0d20*/ 	.short	0x010a
        /*0d22*/ 	.byte	0xff
	.zero		1


	//   ....[196]....
        /*0d24*/ 	.word	0x000088d0
        /*0d28*/ 	.word	0x00000000
        /*0d2c*/ 	.word	0x00000000
        /*0d30*/ 	.short	0x010a
        /*0d32*/ 	.byte	0xff
	.zero		1


	//   ....[197]....
        /*0d34*/ 	.word	0x00008930
        /*0d38*/ 	.word	0x00000000
        /*0d3c*/ 	.word	0x00000000
        /*0d40*/ 	.short	0x010a
        /*0d42*/ 	.byte	0xff
	.zero		1


	//   ....[198]....
        /*0d44*/ 	.word	0x00008990
        /*0d48*/ 	.word	0x00000000
        /*0d4c*/ 	.word	0x00000000
        /*0d50*/ 	.short	0x010a
        /*0d52*/ 	.byte	0xff
	.zero		1


	//   ....[199]....
        /*0d54*/ 	.word	0x000089f0
        /*0d58*/ 	.word	0x00000000
        /*0d5c*/ 	.word	0x00000000
        /*0d60*/ 	.short	0x010a
        /*0d62*/ 	.byte	0xff
	.zero		1


	//   ....[200]....
        /*0d64*/ 	.word	0x00008a50
        /*0d68*/ 	.word	0x00000000
        /*0d6c*/ 	.word	0x00000000
        /*0d70*/ 	.short	0x010a
        /*0d72*/ 	.byte	0xff
	.zero		1


	//   ....[201]....
        /*0d74*/ 	.word	0x00008ab0
        /*0d78*/ 	.word	0x00000000
        /*0d7c*/ 	.word	0x00000000
        /*0d80*/ 	.short	0x010a
        /*0d82*/ 	.byte	0xff
	.zero		1


	//   ....[202]....
        /*0d84*/ 	.word	0x00008b10
        /*0d88*/ 	.word	0x00000000
        /*0d8c*/ 	.word	0x00000000
        /*0d90*/ 	.short	0x010a
        /*0d92*/ 	.byte	0xff
	.zero		1


	//   ....[203]....
        /*0d94*/ 	.word	0x00008b70
        /*0d98*/ 	.word	0x00000000
        /*0d9c*/ 	.word	0x00000000
        /*0da0*/ 	.short	0x010a
        /*0da2*/ 	.byte	0xff
	.zero		1


	//   ....[204]....
        /*0da4*/ 	.word	0x00008bc0
        /*0da8*/ 	.word	0x00000000
        /*0dac*/ 	.word	0x000002a0
        /*0db0*/ 	.short	0x010a
        /*0db2*/ 	.byte	0xff
	.zero		1


	//   ....[205]....
        /*0db4*/ 	.word	0x00008c20
        /*0db8*/ 	.word	0x00000000
        /*0dbc*/ 	.word	0x00000250
        /*0dc0*/ 	.short	0x010a
        /*0dc2*/ 	.byte	0xff
	.zero		1


	//   ....[206]....
        /*0dc4*/ 	.word	0x00008c70
        /*0dc8*/ 	.word	0x00000000
        /*0dcc*/ 	.word	0x00000240
        /*0dd0*/ 	.short	0x010a
        /*0dd2*/ 	.byte	0xff
	.zero		1


	//   ....[207]....
        /*0dd4*/ 	.word	0x00008cd0
        /*0dd8*/ 	.word	0x00000000
        /*0ddc*/ 	.word	0x00000250
        /*0de0*/ 	.short	0x010a
        /*0de2*/ 	.byte	0xff
	.zero		1


	//   ....[208]....
        /*0de4*/ 	.word	0x00008d20
        /*0de8*/ 	.word	0x00000000
        /*0dec*/ 	.word	0x00000240
        /*0df0*/ 	.short	0x010a
        /*0df2*/ 	.byte	0xff
	.zero		1


	//   ....[209]....
        /*0df4*/ 	.word	0x00008d80
        /*0df8*/ 	.word	0x00000003
        /*0dfc*/ 	.word	0x00000280
        /*0e00*/ 	.short	0x010a
        /*0e02*/ 	.byte	0xff
	.zero		1


	//   ....[210]....
        /*0e04*/ 	.word	0x00008de0
        /*0e08*/ 	.word	0x00000000
        /*0e0c*/ 	.word	0x00000000
        /*0e10*/ 	.short	0x010a
        /*0e12*/ 	.byte	0xff
	.zero		1


	//   ....[211]....
        /*0e14*/ 	.word	0x00008e40
        /*0e18*/ 	.word	0x00000000
        /*0e1c*/ 	.word	0x00000000
        /*0e20*/ 	.short	0x010a
        /*0e22*/ 	.byte	0xff
	.zero		1


	//   ....[212]....
        /*0e24*/ 	.word	0x00008ea0
        /*0e28*/ 	.word	0x00000000
        /*0e2c*/ 	.word	0x00000000
        /*0e30*/ 	.short	0x010a
        /*0e32*/ 	.byte	0xff
	.zero		1


	//   ....[213]....
        /*0e34*/ 	.word	0x00008f00
        /*0e38*/ 	.word	0x00000000
        /*0e3c*/ 	.word	0x00000000
        /*0e40*/ 	.short	0x010a
        /*0e42*/ 	.byte	0xff
	.zero		1


	//   ....[214]....
        /*0e44*/ 	.word	0x00008f60
        /*0e48*/ 	.word	0x00000000
        /*0e4c*/ 	.word	0x00000000
        /*0e50*/ 	.short	0x010a
        /*0e52*/ 	.byte	0xff
	.zero		1


	//   ....[215]....
        /*0e54*/ 	.word	0x00008fb0
        /*0e58*/ 	.word	0x00000000
        /*0e5c*/ 	.word	0x00000240
        /*0e60*/ 	.short	0x010a
        /*0e62*/ 	.byte	0xff
	.zero		1


	//   ....[216]....
        /*0e64*/ 	.word	0x00009010
        /*0e68*/ 	.word	0x00000000
        /*0e6c*/ 	.word	0x00000238
        /*0e70*/ 	.short	0x010a
        /*0e72*/ 	.byte	0xff
	.zero		1


	//   ....[217]....
        /*0e74*/ 	.word	0x00009070
        /*0e78*/ 	.word	0x00000003
        /*0e7c*/ 	.word	0x00000228
        /*0e80*/ 	.short	0x010a
        /*0e82*/ 	.byte	0xff
	.zero		1


	//   ....[218]....
        /*0e84*/ 	.word	0x000090c0
        /*0e88*/ 	.word	0x00000000
        /*0e8c*/ 	.word	0x00000240
        /*0e90*/ 	.short	0x010a
        /*0e92*/ 	.byte	0xff
	.zero		1


	//   ....[219]....
        /*0e94*/ 	.word	0x00009120
        /*0e98*/ 	.word	0x00000000
        /*0e9c*/ 	.word	0x00000220
        /*0ea0*/ 	.short	0x010a
        /*0ea2*/ 	.byte	0xff
	.zero		1


	//   ....[220]....
        /*0ea4*/ 	.word	0x00009170
        /*0ea8*/ 	.word	0x00000094
        /*0eac*/ 	.word	0x00000260
        /*0eb0*/ 	.short	0x010a
        /*0eb2*/ 	.byte	0xff
	.zero		1


	//----- nvinfo : EIATTR_NUM_MBARRIERS
	.align		4
.L_47:
        /*0eb4*/ 	.byte	0x03, 0x38
        /*0eb6*/ 	.short	0x0058


	//----- nvinfo : EIATTR_EXIT_INSTR_OFFSETS
	.align		4
        /*0eb8*/ 	.byte	0x04, 0x1c
        /*0eba*/ 	.short	(.L_49 - .L_48)


	//   ....[0]....
.L_48:
        /*0ebc*/ 	.word	0x00003980


	//   ....[1]....
        /*0ec0*/ 	.word	0x00003e70


	//   ....[2]....
        /*0ec4*/ 	.word	0x00003ed0


	//   ....[3]....
        /*0ec8*/ 	.word	0x00004c80


	//   ....[4]....
        /*0ecc*/ 	.word	0x000057b0


	//   ....[5]....
        /*0ed0*/ 	.word	0x000057f0


	//   ....[6]....
        /*0ed4*/ 	.word	0x00007df0


	//----- nvinfo : EIATTR_MAX_THREADS
	.align		4
.L_49:
        /*0ed8*/ 	.byte	0x04, 0x05
        /*0eda*/ 	.short	(.L_51 - .L_50)
.L_50:
        /*0edc*/ 	.word	0x00000100
        /*0ee0*/ 	.word	0x00000001
        /*0ee4*/ 	.word	0x00000001


	//----- nvinfo : EIATTR_CRS_STACK_SIZE
	.align		4
.L_51:
        /*0ee8*/ 	.byte	0x04, 0x1e
        /*0eea*/ 	.short	(.L_53 - .L_52)
.L_52:
        /*0eec*/ 	.word	0x00000000


	//----- nvinfo : EIATTR_CBANK_PARAM_SIZE
	.align		4
.L_53:
        /*0ef0*/ 	.byte	0x03, 0x19
        /*0ef2*/ 	.short	0x0800


	//----- nvinfo : EIATTR_PARAM_CBANK
	.align		4
        /*0ef4*/ 	.byte	0x04, 0x0a
        /*0ef6*/ 	.short	(.L_55 - .L_54)
	.align		4
.L_54:
        /*0ef8*/ 	.word	index@(.nv.constant0._ZN7cutlass13device_kernelINS_4gemm6kernel13GemmUniversalIN4cute5tupleIJiiiiEEENS1_10collective13CollectiveMmaINS1_35MainloopSm100TmaUmmaWarpSpecializedILi34ELi2ELi4ENS5_IJNS4_1CILi1EEESB_SB_EEEEENS5_IJNSA_ILi128EEENSA_ILi64EEENSA_ILi32EEEEEEaNS5_IJSB_llEEEaNS5_IJlSB_lEEENS4_8TiledMMAINS4_8MMA_AtomIJNS4_15SM100_MMA_S8_SSIaaiLi128ELi64ELNS4_4UMMA5MajorE1ELSO_0ELNSN_8SaturateE0EEEEEENS4_6LayoutISC_NS5_IJNSA_ILi0EEEST_ST_EEEEENS5_IJNS4_10UnderscoreESW_SW_EEEEENS4_13SM90_TMA_LOADENS4_14ComposedLayoutINS4_7SwizzleILi3ELi4ELi3EEENS4_18smem_ptr_flag_bitsILi8EEENSS_INS5_IJSE_NSA_ILi8EEEEEENS5_IJSB_SE_EEEEEEEvNS4_8identityESZ_NS10_INS11_ILi1ELi4ELi3EEES14_NSS_INS5_IJS15_SG_EEENS5_IJSG_SB_EEEEEEEvS1A_EENS_8epilogue10collective18CollectiveEpilogueINS1H_23Sm100TmaWarpSpecializedILi1ELi1ELi64ELb0ELb0EEEJSH_NS5_IJNSS_ISE_SB_EENSS_ISF_SB_EEEEEaSJ_aSJ_NS1H_6fusion15FusionCallbacksIS1L_NS1P_17LinearCombinationIaiaiLNS_15FloatRoundStyleE2EEESH_S1O_JEEENS4_5SM1004TMEM4LOAD26SM100_TMEM_LOAD_32dp32b64xESZ_NS10_INS11_ILi2ELi4ELi3EEES14_NSS_INS5_IJS15_SF_EEENS5_IJSF_SB_EEEEEEENS4_39AutoVectorizingCopyWithAssumedAlignmentILi128EEENS4_14SM90_TMA_STOREES23_S25_S25_EEEvvEEEEvNT_6ParamsE)
        /*0efc*/ 	.short	0x0380
        /*0efe*/ 	.short	0x0800


	//----- nvinfo : EIATTR_SW_WAR
	.align		4
.L_55:
        /*0f00*/ 	.byte	0x04, 0x36
        /*0f02*/ 	.short	(.L_57 - .L_56)
.L_56:
        /*0f04*/ 	.word	0x00000008
.L_57:


//--------------------- .nv.callgraph             --------------------------
	.section	.nv.callgraph,"",@"SHT_CUDA_CALLGRAPH"
	.align	4
	.sectionentsize	8
	.align		4
        /*0000*/ 	.word	0x00000000
	.align		4
        /*0004*/ 	.word	0xffffffff
	.align		4
        /*0008*/ 	.word	index@(_ZN7cutlass13device_kernelINS_4gemm6kernel13GemmUniversalIN4cute5tupleIJiiiiEEENS1_10collective13CollectiveMmaINS1_35MainloopSm100TmaUmmaWarpSpecializedILi34ELi2ELi4ENS5_IJNS4_1CILi1EEESB_SB_EEEEENS5_IJNSA_ILi128EEENSA_ILi64EEENSA_ILi32EEEEEEaNS5_IJSB_llEEEaNS5_IJlSB_lEEENS4_8TiledMMAINS4_8MMA_AtomIJNS4_15SM100_MMA_S8_SSIaaiLi128ELi64ELNS4_4UMMA5MajorE1ELSO_0ELNSN_8SaturateE0EEEEEENS4_6LayoutISC_NS5_IJNSA_ILi0EEEST_ST_EEEEENS5_IJNS4_10UnderscoreESW_SW_EEEEENS4_13SM90_TMA_LOADENS4_14ComposedLayoutINS4_7SwizzleILi3ELi4ELi3EEENS4_18smem_ptr_flag_bitsILi8EEENSS_INS5_IJSE_NSA_ILi8EEEEEENS5_IJSB_SE_EEEEEEEvNS4_8identityESZ_NS10_INS11_ILi1ELi4ELi3EEES14_NSS_INS5_IJS15_SG_EEENS5_IJSG_SB_EEEEEEEvS1A_EENS_8epilogue10collective18CollectiveEpilogueINS1H_23Sm100TmaWarpSpecializedILi1ELi1ELi64ELb0ELb0EEEJSH_NS5_IJNSS_ISE_SB_EENSS_ISF_SB_EEEEEaSJ_aSJ_NS1H_6fusion15FusionCallbacksIS1L_NS1P_17LinearCombinationIaiaiLNS_15FloatRoundStyleE2EEESH_S1O_JEEENS4_5SM1004TMEM4LOAD26SM100_TMEM_LOAD_32dp32b64xESZ_NS10_INS11_ILi2ELi4ELi3EEES14_NSS_INS5_IJS15_SF_EEENS5_IJSF_SB_EEEEEEENS4_39AutoVectorizingCopyWithAssumedAlignmentILi128EEENS4_14SM90_TMA_STOREES23_S25_S25_EEEvvEEEEvNT_6ParamsE)
	.align		4
        /*000c*/ 	.word	index@(__assertfail)
	.align		4
        /*0010*/ 	.word	0x00000000
	.align		4
        /*0014*/ 	.word	0xfffffffe
	.align		4
        /*0018*/ 	.word	0x00000000
	.align		4
        /*001c*/ 	.word	0xfffffffd
	.align		4
        /*0020*/ 	.word	0x00000000
	.align		4
        /*0024*/ 	.word	0xfffffffc


//--------------------- .nv.constant4             --------------------------
	.section	.nv.constant4,"a",@progbits
	.align	8
	.align		8
.nv.constant4:
        /*0000*/ 	.dword	__assertfail
	.align		8
        /*0008*/ 	.dword	__unnamed_1
	.align		8
        /*0010*/ 	.dword	__unnamed_2
	.align		8
        /*0018*/ 	.dword	_ZN40_INTERNAL_61756342_4_k_cu_78d093be_325064cuda3std3__45__cpo5beginE
	.align		8
        /*0020*/ 	.dword	_ZN40_INTERNAL_61756342_4_k_cu_78d093be_325064cuda3std3__45__cpo3endE
	.align		8
        /*0028*/ 	.dword	_ZN40_INTERNAL_61756342_4_k_cu_78d093be_325064cuda3std3__45__cpo6cbeginE
	.align		8
        /*0030*/ 	.dword	_ZN40_INTERNAL_61756342_4_k_cu_78d093be_325064cuda3std3__45__cpo4cendE
	.align		8
        /*0038*/ 	.dword	_ZN40_INTERNAL_61756342_4_k_cu_78d093be_325064cuda3std3__442_GLOBAL__N__61756342_4_k_cu_78d093be_325066ignoreE
	.align		8
        /*0040*/ 	.dword	_ZN40_INTERNAL_61756342_4_k_cu_78d093be_325064cuda3std3__419piecewise_constructE
	.align		8
        /*0048*/ 	.dword	_ZN40_INTERNAL_61756342_4_k_cu_78d093be_325064cuda3std3__48in_placeE
	.align		8
        /*0050*/ 	.dword	_ZN40_INTERNAL_61756342_4_k_cu_78d093be_325064cuda3std6ranges3__45__cpo4swapE
	.align		8
        /*0058*/ 	.dword	_ZN40_INTERNAL_61756342_4_k_cu_78d093be_325064cuda3std6ranges3__45__cpo9iter_moveE
	.align		8
        /*0060*/ 	.dword	_ZN40_INTERNAL_61756342_4_k_cu_78d093be_325064cute7productE
	.align		8
        /*0068*/ 	.dword	_ZN40_INTERNAL_61756342_4_k_cu_78d093be_325064cute1_E
	.align		8
        /*0070*/ 	.dword	$str$25
	.align		8
        /*0078*/ 	.dword	$str$26
	.align		8
        /*0080*/ 	.dword	$str$27
	.align		8
        /*0088*/ 	.dword	$str$28


//--------------------- .text._ZN7cutlass13device_kernelINS_4gemm6kernel13GemmUniversalIN4cute5tupleIJiiiiEEENS1_10collective13CollectiveMmaINS1_35MainloopSm100TmaUmmaWarpSpecializedILi34ELi2ELi4ENS5_IJNS4_1CILi1EEESB_SB_EEEEENS5_IJNSA_ILi128EEENSA_ILi64EEENSA_ILi32EEEEEEaNS5_IJSB_llEEEaNS5_IJlSB_lEEENS4_8TiledMMAINS4_8MMA_AtomIJNS4_15SM100_MMA_S8_SSIaaiLi128ELi64ELNS4_4UMMA5MajorE1ELSO_0ELNSN_8SaturateE0EEEEEENS4_6LayoutISC_NS5_IJNSA_ILi0EEEST_ST_EEEEENS5_IJNS4_10UnderscoreESW_SW_EEEEENS4_13SM90_TMA_LOADENS4_14ComposedLayoutINS4_7SwizzleILi3ELi4ELi3EEENS4_18smem_ptr_flag_bitsILi8EEENSS_INS5_IJSE_NSA_ILi8EEEEEENS5_IJSB_SE_EEEEEEEvNS4_8identityESZ_NS10_INS11_ILi1ELi4ELi3EEES14_NSS_INS5_IJS15_SG_EEENS5_IJSG_SB_EEEEEEEvS1A_EENS_8epilogue10collective18CollectiveEpilogueINS1H_23Sm100TmaWarpSpecializedILi1ELi1ELi64ELb0ELb0EEEJSH_NS5_IJNSS_ISE_SB_EENSS_ISF_SB_EEEEEaSJ_aSJ_NS1H_6fusion15FusionCallbacksIS1L_NS1P_17LinearCombinationIaiaiLNS_15FloatRoundStyleE2EEESH_S1O_JEEENS4_5SM1004TMEM4LOAD26SM100_TMEM_LOAD_32dp32b64xESZ_NS10_INS11_ILi2ELi4ELi3EEES14_NSS_INS5_IJS15_SF_EEENS5_IJSF_SB_EEEEEEENS4_39AutoVectorizingCopyWithAssumedAlignmentILi128EEENS4_14SM90_TMA_STOREES23_S25_S25_EEEvvEEEEvNT_6ParamsE --------------------------
	.section	.text._ZN7cutlass13device_kernelINS_4gemm6kernel13GemmUniversalIN4cute5tupleIJiiiiEEENS1_10collective13CollectiveMmaINS1_35MainloopSm100TmaUmmaWarpSpecializedILi34ELi2ELi4ENS5_IJNS4_1CILi1EEESB_SB_EEEEENS5_IJNSA_ILi128EEENSA_ILi64EEENSA_ILi32EEEEEEaNS5_IJSB_llEEEaNS5_IJlSB_lEEENS4_8TiledMMAINS4_8MMA_AtomIJNS4_15SM100_MMA_S8_SSIaaiLi128ELi64ELNS4_4UMMA5MajorE1ELSO_0ELNSN_8SaturateE0EEEEEENS4_6LayoutISC_NS5_IJNSA_ILi0EEEST_ST_EEEEENS5_IJNS4_10UnderscoreESW_SW_EEEEENS4_13SM90_TMA_LOADENS4_14ComposedLayoutINS4_7SwizzleILi3ELi4ELi3EEENS4_18smem_ptr_flag_bitsILi8EEENSS_INS5_IJSE_NSA_ILi8EEEEEENS5_IJSB_SE_EEEEEEEvNS4_8identityESZ_NS10_INS11_ILi1ELi4ELi3EEES14_NSS_INS5_IJS15_SG_EEENS5_IJSG_SB_EEEEEEEvS1A_EENS_8epilogue10collective18CollectiveEpilogueINS1H_23Sm100TmaWarpSpecializedILi1ELi1ELi64ELb0ELb0EEEJSH_NS5_IJNSS_ISE_SB_EENSS_ISF_SB_EEEEEaSJ_aSJ_NS1H_6fusion15FusionCallbacksIS1L_NS1P_17LinearCombinationIaiaiLNS_15FloatRoundStyleE2EEESH_S1O_JEEENS4_5SM1004TMEM4LOAD26SM100_TMEM_LOAD_32dp32b64xESZ_NS10_INS11_ILi2ELi4ELi3EEES14_NSS_INS5_IJS15_SF_EEENS5_IJSF_SB_EEEEEEENS4_39AutoVectorizingCopyWithAssumedAlignmentILi128EEENS4_14SM90_TMA_STOREES23_S25_S25_EEEvvEEEEvNT_6ParamsE,"ax",@progbits
	.align	128
.text._ZN7cutlass13device_kernelINS_4gemm6kernel13GemmUniversalIN4cute5tupleIJiiiiEEENS1_10collective13CollectiveMmaINS1_35MainloopSm100TmaUmmaWarpSpecializedILi34ELi2ELi4ENS5_IJNS4_1CILi1EEESB_SB_EEEEENS5_IJNSA_ILi128EEENSA_ILi64EEENSA_ILi32EEEEEEaNS5_IJSB_llEEEaNS5_IJlSB_lEEENS4_8TiledMMAINS4_8MMA_AtomIJNS4_15SM100_MMA_S8_SSIaaiLi128ELi64ELNS4_4UMMA5MajorE1ELSO_0ELNSN_8SaturateE0EEEEEENS4_6LayoutISC_NS5_IJNSA_ILi0EEEST_ST_EEEEENS5_IJNS4_10UnderscoreESW_SW_EEEEENS4_13SM90_TMA_LOADENS4_14ComposedLayoutINS4_7SwizzleILi3ELi4ELi3EEENS4_18smem_ptr_flag_bitsILi8EEENSS_INS5_IJSE_NSA_ILi8EEEEEENS5_IJSB_SE_EEEEEEEvNS4_8identityESZ_NS10_INS11_ILi1ELi4ELi3EEES14_NSS_INS5_IJS15_SG_EEENS5_IJSG_SB_EEEEEEEvS1A_EENS_8epilogue10collective18CollectiveEpilogueINS1H_23Sm100TmaWarpSpecializedILi1ELi1ELi64ELb0ELb0EEEJSH_NS5_IJNSS_ISE_SB_EENSS_ISF_SB_EEEEEaSJ_aSJ_NS1H_6fusion15FusionCallbacksIS1L_NS1P_17LinearCombinationIaiaiLNS_15FloatRoundStyleE2EEESH_S1O_JEEENS4_5SM1004TMEM4LOAD26SM100_TMEM_LOAD_32dp32b64xESZ_NS10_INS11_ILi2ELi4ELi3EEES14_NSS_INS5_IJS15_SF_EEENS5_IJSF_SB_EEEEEEENS4_39AutoVectorizingCopyWithAssumedAlignmentILi128EEENS4_14SM90_TMA_STOREES23_S25_S25_EEEvvEEEEvNT_6ParamsE:
        .type           _ZN7cutlass13device_kernelINS_4gemm6kernel13GemmUniversalIN4cute5tupleIJiiiiEEENS1_10collective13CollectiveMmaINS1_35MainloopSm100TmaUmmaWarpSpecializedILi34ELi2ELi4ENS5_IJNS4_1CILi1EEESB_SB_EEEEENS5_IJNSA_ILi128EEENSA_ILi64EEENSA_ILi32EEEEEEaNS5_IJSB_llEEEaNS5_IJlSB_lEEENS4_8TiledMMAINS4_8MMA_AtomIJNS4_15SM100_MMA_S8_SSIaaiLi128ELi64ELNS4_4UMMA5MajorE1ELSO_0ELNSN_8SaturateE0EEEEEENS4_6LayoutISC_NS5_IJNSA_ILi0EEEST_ST_EEEEENS5_IJNS4_10UnderscoreESW_SW_EEEEENS4_13SM90_TMA_LOADENS4_14ComposedLayoutINS4_7SwizzleILi3ELi4ELi3EEENS4_18smem_ptr_flag_bitsILi8EEENSS_INS5_IJSE_NSA_ILi8EEEEEENS5_IJSB_SE_EEEEEEEvNS4_8identityESZ_NS10_INS11_ILi1ELi4ELi3EEES14_NSS_INS5_IJS15_SG_EEENS5_IJSG_SB_EEEEEEEvS1A_EENS_8epilogue10collective18CollectiveEpilogueINS1H_23Sm100TmaWarpSpecializedILi1ELi1ELi64ELb0ELb0EEEJSH_NS5_IJNSS_ISE_SB_EENSS_ISF_SB_EEEEEaSJ_aSJ_NS1H_6fusion15FusionCallbacksIS1L_NS1P_17LinearCombinationIaiaiLNS_15FloatRoundStyleE2EEESH_S1O_JEEENS4_5SM1004TMEM4LOAD26SM100_TMEM_LOAD_32dp32b64xESZ_NS10_INS11_ILi2ELi4ELi3EEES14_NSS_INS5_IJS15_SF_EEENS5_IJSF_SB_EEEEEEENS4_39AutoVectorizingCopyWithAssumedAlignmentILi128EEENS4_14SM90_TMA_STOREES23_S25_S25_EEEvvEEEEvNT_6ParamsE,@function
        .size           _ZN7cutlass13device_kernelINS_4gemm6kernel13GemmUniversalIN4cute5tupleIJiiiiEEENS1_10collective13CollectiveMmaINS1_35MainloopSm100TmaUmmaWarpSpecializedILi34ELi2ELi4ENS5_IJNS4_1CILi1EEESB_SB_EEEEENS5_IJNSA_ILi128EEENSA_ILi64EEENSA_ILi32EEEEEEaNS5_IJSB_llEEEaNS5_IJlSB_lEEENS4_8TiledMMAINS4_8MMA_AtomIJNS4_15SM100_MMA_S8_SSIaaiLi128ELi64ELNS4_4UMMA5MajorE1ELSO_0ELNSN_8SaturateE0EEEEEENS4_6LayoutISC_NS5_IJNSA_ILi0EEEST_ST_EEEEENS5_IJNS4_10UnderscoreESW_SW_EEEEENS4_13SM90_TMA_LOADENS4_14ComposedLayoutINS4_7SwizzleILi3ELi4ELi3EEENS4_18smem_ptr_flag_bitsILi8EEENSS_INS5_IJSE_NSA_ILi8EEEEEENS5_IJSB_SE_EEEEEEEvNS4_8identityESZ_NS10_INS11_ILi1ELi4ELi3EEES14_NSS_INS5_IJS15_SG_EEENS5_IJSG_SB_EEEEEEEvS1A_EENS_8epilogue10collective18CollectiveEpilogueINS1H_23Sm100TmaWarpSpecializedILi1ELi1ELi64ELb0ELb0EEEJSH_NS5_IJNSS_ISE_SB_EENSS_ISF_SB_EEEEEaSJ_aSJ_NS1H_6fusion15FusionCallbacksIS1L_NS1P_17LinearCombinationIaiaiLNS_15FloatRoundStyleE2EEESH_S1O_JEEENS4_5SM1004TMEM4LOAD26SM100_TMEM_LOAD_32dp32b64xESZ_NS10_INS11_ILi2ELi4ELi3EEES14_NSS_INS5_IJS15_SF_EEENS5_IJSF_SB_EEEEEEENS4_39AutoVectorizingCopyWithAssumedAlignmentILi128EEENS4_14SM90_TMA_STOREES23_S25_S25_EEEvvEEEEvNT_6ParamsE,(.L_x_219 - _ZN7cutlass13device_kernelINS_4gemm6kernel13GemmUniversalIN4cute5tupleIJiiiiEEENS1_10collective13CollectiveMmaINS1_35MainloopSm100TmaUmmaWarpSpecializedILi34ELi2ELi4ENS5_IJNS4_1CILi1EEESB_SB_EEEEENS5_IJNSA_ILi128EEENSA_ILi64EEENSA_ILi32EEEEEEaNS5_IJSB_llEEEaNS5_IJlSB_lEEENS4_8TiledMMAINS4_8MMA_AtomIJNS4_15SM100_MMA_S8_SSIaaiLi128ELi64ELNS4_4UMMA5MajorE1ELSO_0ELNSN_8SaturateE0EEEEEENS4_6LayoutISC_NS5_IJNSA_ILi0EEEST_ST_EEEEENS5_IJNS4_10UnderscoreESW_SW_EEEEENS4_13SM90_TMA_LOADENS4_14ComposedLayoutINS4_7SwizzleILi3ELi4ELi3EEENS4_18smem_ptr_flag_bitsILi8EEENSS_INS5_IJSE_NSA_ILi8EEEEEENS5_IJSB_SE_EEEEEEEvNS4_8identityESZ_NS10_INS11_ILi1ELi4ELi3EEES14_NSS_INS5_IJS15_SG_EEENS5_IJSG_SB_EEEEEEEvS1A_EENS_8epilogue10collective18CollectiveEpilogueINS1H_23Sm100TmaWarpSpecializedILi1ELi1ELi64ELb0ELb0EEEJSH_NS5_IJNSS_ISE_SB_EENSS_ISF_SB_EEEEEaSJ_aSJ_NS1H_6fusion15FusionCallbacksIS1L_NS1P_17LinearCombinationIaiaiLNS_15FloatRoundStyleE2EEESH_S1O_JEEENS4_5SM1004TMEM4LOAD26SM100_TMEM_LOAD_32dp32b64xESZ_NS10_INS11_ILi2ELi4ELi3EEES14_NSS_INS5_IJS15_SF_EEENS5_IJSF_SB_EEEEEEENS4_39AutoVectorizingCopyWithAssumedAlignmentILi128EEENS4_14SM90_TMA_STOREES23_S25_S25_EEEvvEEEEvNT_6ParamsE)
        .other          _ZN7cutlass13device_kernelINS_4gemm6kernel13GemmUniversalIN4cute5tupleIJiiiiEEENS1_10collective13CollectiveMmaINS1_35MainloopSm100TmaUmmaWarpSpecializedILi34ELi2ELi4ENS5_IJNS4_1CILi1EEESB_SB_EEEEENS5_IJNSA_ILi128EEENSA_ILi64EEENSA_ILi32EEEEEEaNS5_IJSB_llEEEaNS5_IJlSB_lEEENS4_8TiledMMAINS4_8MMA_AtomIJNS4_15SM100_MMA_S8_SSIaaiLi128ELi64ELNS4_4UMMA5MajorE1ELSO_0ELNSN_8SaturateE0EEEEEENS4_6LayoutISC_NS5_IJNSA_ILi0EEEST_ST_EEEEENS5_IJNS4_10UnderscoreESW_SW_EEEEENS4_13SM90_TMA_LOADENS4_14ComposedLayoutINS4_7SwizzleILi3ELi4ELi3EEENS4_18smem_ptr_flag_bitsILi8EEENSS_INS5_IJSE_NSA_ILi8EEEEEENS5_IJSB_SE_EEEEEEEvNS4_8identityESZ_NS10_INS11_ILi1ELi4ELi3EEES14_NSS_INS5_IJS15_SG_EEENS5_IJSG_SB_EEEEEEEvS1A_EENS_8epilogue10collective18CollectiveEpilogueINS1H_23Sm100TmaWarpSpecializedILi1ELi1ELi64ELb0ELb0EEEJSH_NS5_IJNSS_ISE_SB_EENSS_ISF_SB_EEEEEaSJ_aSJ_NS1H_6fusion15FusionCallbacksIS1L_NS1P_17LinearCombinationIaiaiLNS_15FloatRoundStyleE2EEESH_S1O_JEEENS4_5SM1004TMEM4LOAD26SM100_TMEM_LOAD_32dp32b64xESZ_NS10_INS11_ILi2ELi4ELi3EEES14_NSS_INS5_IJS15_SF_EEENS5_IJSF_SB_EEEEEEENS4_39AutoVectorizingCopyWithAssumedAlignmentILi128EEENS4_14SM90_TMA_STOREES23_S25_S25_EEEvvEEEEvNT_6ParamsE,@"STO_CUDA_ENTRY STV_DEFAULT"
_ZN7cutlass13device_kernelINS_4gemm6kernel13GemmUniversalIN4cute5tupleIJiiiiEEENS1_10collective13CollectiveMmaINS1_35MainloopSm100TmaUmmaWarpSpecializedILi34ELi2ELi4ENS5_IJNS4_1CILi1EEESB_SB_EEEEENS5_IJNSA_ILi128EEENSA_ILi64EEENSA_ILi32EEEEEEaNS5_IJSB_llEEEaNS5_IJlSB_lEEENS4_8TiledMMAINS4_8MMA_AtomIJNS4_15SM100_MMA_S8_SSIaaiLi128ELi64ELNS4_4UMMA5MajorE1ELSO_0ELNSN_8SaturateE0EEEEEENS4_6LayoutISC_NS5_IJNSA_ILi0EEEST_ST_EEEEENS5_IJNS4_10UnderscoreESW_SW_EEEEENS4_13SM90_TMA_LOADENS4_14ComposedLayoutINS4_7SwizzleILi3ELi4ELi3EEENS4_18smem_ptr_flag_bitsILi8EEENSS_INS5_IJSE_NSA_ILi8EEEEEENS5_IJSB_SE_EEEEEEEvNS4_8identityESZ_NS10_INS11_ILi1ELi4ELi3EEES14_NSS_INS5_IJS15_SG_EEENS5_IJSG_SB_EEEEEEEvS1A_EENS_8epilogue10collective18CollectiveEpilogueINS1H_23Sm100TmaWarpSpecializedILi1ELi1ELi64ELb0ELb0EEEJSH_NS5_IJNSS_ISE_SB_EENSS_ISF_SB_EEEEEaSJ_aSJ_NS1H_6fusion15FusionCallbacksIS1L_NS1P_17LinearCombinationIaiaiLNS_15FloatRoundStyleE2EEESH_S1O_JEEENS4_5SM1004TMEM4LOAD26SM100_TMEM_LOAD_32dp32b64xESZ_NS10_INS11_ILi2ELi4ELi3EEES14_NSS_INS5_IJS15_SF_EEENS5_IJSF_SB_EEEEEEENS4_39AutoVectorizingCopyWithAssumedAlignmentILi128EEENS4_14SM90_TMA_STOREES23_S25_S25_EEEvvEEEEvNT_6ParamsE:
[----:B------:R-:W1:Y:S01]  /*0000*/  LDC R1, c[0x0][0x37c] ;  /* 0x0000df00ff017b82 */ /* 0x000e620000000800 */
[----:B------:R-:W2:Y:S01]  /*0010*/  S2R R176, SR_TID.X ;  /* 0x0000000000b07919 */ /* 0x000ea20000002100 */
[----:B------:R-:W3:Y:S01]  /*0020*/  LDCU.64 UR4, c[0x0][0x890] ;  /* 0x00011200ff0477ac */ /* 0x000ee20008000a00 */
[----:B------:R-:W-:Y:S02]  /*0030*/  PRMT R168, RZ, 0x7610, R168 ;  /* 0x00007610ffa87816 */ /* 0x000fe400000000a8 */
[----:B------:R-:W-:Y:S01]  /*0040*/  ELECT P5, URZ, PT ;  /* 0x0000000000ff782f */ /* 0x000fe200038a0000 */
[----:B------:R-:W4:Y:S01]  /*0050*/  LDCU.64 UR40, c[0x0][0x358] ;  /* 0x00006b00ff2877ac */ /* 0x000f220008000a00 */
[----:B---3--:R-:W-:-:S04]  /*0060*/  UISETP.NE.U32.AND UP0, UPT, UR4, URZ, UPT ;  /* 0x000000ff0400728c */ /* 0x008fc8000bf05070 */
[----:B------:R-:W-:Y:S01]  /*0070*/  UISETP.NE.AND.EX UP0, UPT, UR5, URZ, UPT, UP0 ;  /* 0x000000ff0500728c */ /* 0x000fe2000bf05300 */
[----:B--2---:R-:W-:-:S05]  /*0080*/  SHF.R.U32.HI R181, RZ, 0x5, R176 ;  /* 0x00000005ffb57819 */ /* 0x004fca00000116b0 */
[----:B------:R-:W2:Y:S02]  /*0090*/  SHFL.IDX PT, R0, R181, RZ, 0x1f ;  /* 0x00001fffb5007589 */ /* 0x000ea400000e0000 */
[----:B--2---:R-:W-:Y:S01]  /*00a0*/  R2UR UR8, R0 ;  /* 0x00000000000872ca */ /* 0x004fe200000e0000 */
[----:B-1--4-:R-:W-:-:S14]  /*00b0*/  BRA.U UP0, `(.L_x_0) ;  /* 0x00000001002c7547 */ /* 0x012fdc000b800000 */
[----:B------:R-:W1:Y:S02]  /*00c0*/  LDCU.64 UR6, c[0x0][0x888] ;  /* 0x00011100ff0677ac */ /* 0x000e640008000a00 */
[----:B-1----:R-:W-:-:S04]  /*00d0*/  UISETP.NE.U32.AND UP0, UPT, UR6, URZ, UPT ;  /* 0x000000ff0600728c */ /* 0x002fc8000bf05070 */
[----:B------:R-:W-:-:S09]  /*00e0*/  UISETP.NE.AND.EX UP0, UPT, UR7, URZ, UPT, UP0 ;  /* 0x000000ff0700728c */ /* 0x000fd2000bf05300 */
[----:B------:R-:W-:Y:S05]  /*00f0*/  BRA.U !UP0, `(.L_x_1) ;  /* 0x0000000108107547 */ /* 0x000fea000b800000 */
[----:B------:R-:W1:Y:S02]  /*0100*/  LDC.64 R80, c[0x0][0x888] ;  /* 0x00022200ff507b82 */ /* 0x000e640000000a00 */
[----:B-1----:R1:W5:Y:S01]  /*0110*/  LDG.E R80, desc[UR40][R80.64] ;  /* 0x0000002850507981 */ /* 0x002362000c1e1900 */
[----:B------:R-:W-:Y:S01]  /*0120*/  HFMA2 R168, -RZ, RZ, 0, 5.9604644775390625e-08 ;  /* 0x00000001ffa87431 */ /* 0x000fe200000001ff */
[----:B------:R-:W-:Y:S05]  /*0130*/  BRA `(.L_x_0) ;  /* 0x00000000000c7947 */ /* 0x000fea0003800000 */
.L_x_1:
[----:B------:R-:W1:Y:S01]  /*0140*/  LDCU UR6, c[0x0][0x880] ;  /* 0x00011000ff0677ac */ /* 0x000e620008000800 */
[----:B------:R-:W-:Y:S01]  /*0150*/  HFMA2 R168, -RZ, RZ, 0, 5.9604644775390625e-08 ;  /* 0x00000001ffa87431 */ /* 0x000fe200000001ff */
[----:B-1----:R-:W-:-:S07]  /*0160*/  MOV R80, UR6 ;  /* 0x0000000600507c02 */ /* 0x002fce0008000f00 */
.L_x_0:
[----:B------:R-:W2:Y:S02]  /*0170*/  LDCU.64 UR6, c[0x0][0x8b0] ;  /* 0x00011600ff0677ac */ /* 0x000ea40008000a00 */
[----:B--2---:R-:W-:-:S04]  /*0180*/  UISETP.NE.U32.AND UP0, UPT, UR6, URZ, UPT ;  /* 0x000000ff0600728c */ /* 0x004fc8000bf05070 */
[----:B------:R-:W-:-:S09]  /*0190*/  UISETP.NE.AND.EX UP0, UPT, UR7, URZ, UPT, UP0 ;  /* 0x000000ff0700728c */ /* 0x000fd2000bf05300 */
[----:B------:R-:W-:Y:S05]  /*01a0*/  BRA.U UP0, `(.L_x_2) ;  /* 0x0000000100247547 */ /* 0x000fea000b800000 */
[----:B------:R-:W2:Y:S02]  /*01b0*/  LDCU.64 UR6, c[0x0][0x8a8] ;  /* 0x00011500ff0677ac */ /* 0x000ea40008000a00 */
[----:B--2---:R-:W-:-:S04]  /*01c0*/  UISETP.NE.U32.AND UP0, UPT, UR6, URZ, UPT ;  /* 0x000000ff0600728c */ /* 0x004fc8000bf05070 */
[----:B------:R-:W-:-:S09]  /*01d0*/  UISETP.NE.AND.EX UP0, UPT, UR7, URZ, UPT, UP0 ;  /* 0x000000ff0700728c */ /* 0x000fd2000bf05300 */
[----:B------:R-:W-:Y:S05]  /*01e0*/  BRA.U !UP0, `(.L_x_3) ;  /* 0x00000001080c7547 */ /* 0x000fea000b800000 */
[----:B------:R-:W2:Y:S02]  /*01f0*/  LDC.64 R78, c[0x0][0x8a8] ;  /* 0x00022a00ff4e7b82 */ /* 0x000ea40000000a00 */
[----:B--2---:R2:W5:Y:S01]  /*0200*/  LDG.E R78, desc[UR40][R78.64] ;  /* 0x000000284e4e7981 */ /* 0x004562000c1e1900 */
[----:B------:R-:W-:Y:S05]  /*0210*/  BRA `(.L_x_2) ;  /* 0x0000000000087947 */ /* 0x000fea0003800000 */
.L_x_3:
[----:B------:R-:W2:Y:S02]  /*0220*/  LDCU UR6, c[0x0][0x8a0] ;  /* 0x00011400ff0677ac */ /* 0x000ea40008000800 */
[----:B--2---:R-:W-:Y:S02]  /*0230*/  MOV R78, UR6 ;  /* 0x00000006004e7c02 */ /* 0x004fe40008000f00 */
.L_x_2:
[----:B------:R-:W-:Y:S01]  /*0240*/  IMAD.U32 R0, RZ, RZ, UR8 ;  /* 0x00000008ff007e24 */ /* 0x000fe2000f8e00ff */
[----:B------:R-:W-:Y:S04]  /*0250*/  BSSY.RECONVERGENT B0, `(.L_x_4) ;  /* 0x000000c000007945 */ /* 0x000fe80003800200 */
[C---:B------:R-:W-:Y:S02]  /*0260*/  ISETP.NE.OR P1, PT, R0.reuse, 0x1, !P5 ;  /* 0x000000010000780c */ /* 0x040fe40006f25670 */
[----:B------:R-:W-:-:S11]  /*0270*/  ISETP.NE.OR P0, PT, R0, 0x3, !P5 ;  /* 0x000000030000780c */ /* 0x000fd60006f05670 */
[----:B------:R-:W-:Y:S05]  /*0280*/  @P1 BRA `(.L_x_5) ;  /* 0x0000000000201947 */ /* 0x000fea0003800000 */
[----:B------:R-:W3:Y:S02]  /*0290*/  LDCU.64 UR6, c[0x0][0x348] ;  /* 0x00006900ff0677ac */ /* 0x000ee40008000a00 */
[----:B---3--:R-:W-:Y:S02]  /*02a0*/  UIADD3 UR10, UP1, UPT, UR6, 0x80, URZ ;  /* 0x00000080060a7890 */ /* 0x008fe4000ff3e0ff */
[----:B------:R-:W-:Y:S02]  /*02b0*/  UIADD3 UR6, UP0, UPT, UR6, 0x180, URZ ;  /* 0x0000018006067890 */ /* 0x000fe4000ff1e0ff */
[----:B------:R-:W-:Y:S02]  /*02c0*/  UIADD3.X UR11, UPT, UPT, URZ, UR7, URZ, UP1, !UPT ;  /* 0x00000007ff0b7290 */ /* 0x000fe40008ffe4ff */
[----:B------:R-:W-:-:S07]  /*02d0*/  UIADD3.X UR7, UPT, UPT, URZ, UR7, URZ, UP0, !UPT ;  /* 0x00000007ff077290 */ /* 0x000fce00087fe4ff */
[----:B------:R3:W-:Y:S02]  /*02e0*/  UTMACCTL.PF [UR10] ;  /* 0x000000000a0079b9 */ /* 0x0007e40008040000 */
[----:B------:R3:W-:Y:S02]  /*02f0*/  UTMACCTL.PF [UR6] ;  /* 0x00000000060079b9 */ /* 0x0007e40008040000 */
[----:B---3--:R-:W-:Y:S01]  /*0300*/  NOP ;  /* 0x0000000000007918 */ /* 0x008fe20000000000 */
.L_x_5:
[----:B------:R-:W-:Y:S05]  /*0310*/  BSYNC.RECONVERGENT B0 ;  /* 0x0000000000007941 */ /* 0x000fea0003800200 */
.L_x_4:
[----:B------:R-:W-:Y:S04]  /*0320*/  BSSY.RECONVERGENT B0, `(.L_x_6) ;  /* 0x000000a000007945 */ /* 0x000fe80003800200 */
        /* <DEDUP_REMOVED lines=9> */
.L_x_7:
[----:B------:R-:W-:Y:S05]  /*03c0*/  BSYNC.RECONVERGENT B0 ;  /* 0x0000000000007941 */ /* 0x000fea0003800200 */
.L_x_6:
[----:B------:R-:W3:Y:S01]  /*03d0*/  LDCU.64 UR6, c[0x0][0x888] ;  /* 0x00011100ff0677ac */ /* 0x000ee20008000a00 */
[----:B------:R-:W-:Y:S02]  /*03e0*/  UISETP.EQ.U32.AND UP1, UPT, UR4, URZ, UPT ;  /* 0x000000ff0400728c */ /* 0x000fe4000bf22070 */
[----:B------:R-:W-:Y:S02]  /*03f0*/  UPLOP3.LUT UP2, UPT, UPT, UPT, UPT, 0x80, 0x8 ;  /* 0x000000000008789c */ /* 0x000fe40003f4f070 */
[----:B---3--:R-:W-:-:S04]  /*0400*/  UISETP.NE.U32.AND UP0, UPT, UR6, URZ, UPT ;  /* 0x000000ff0600728c */ /* 0x008fc8000bf05070 */
[----:B------:R-:W-:-:S04]  /*0410*/  UISETP.NE.AND.EX UP0, UPT, UR7, URZ, UPT, UP0 ;  /* 0x000000ff0700728c */ /* 0x000fc8000bf05300 */
[----:B------:R-:W-:-:S04]  /*0420*/  UISETP.EQ.OR.EX UP3, UPT, UR5, URZ, !UP0, UP1 ;  /* 0x000000ff0500728c */ /* 0x000fc8000c762710 */
[----:B------:R-:W-:-:S05]  /*0430*/  UP2UR UR44, UPR, URZ, 0x8 ;  /* 0x00000008ff2c7883 */ /* 0x000fca0008000000 */
[----:B------:R-:W-:Y:S07]  /*0440*/  BRA.U !UP3, `(.L_x_8) ;  /* 0x000000010b207547 */ /* 0x000fee000b800000 */
[----:B-----5:R-:W-:Y:S01]  /*0450*/  R2UR UR6, R80 ;  /* 0x00000000500672ca */ /* 0x020fe200000e0000 */
[----:B------:R-:W-:Y:S02]  /*0460*/  UISETP.NE.U32.AND UP2, UPT, UR4, URZ, UPT ;  /* 0x000000ff0400728c */ /* 0x000fe4000bf45070 */
[----:B------:R-:W-:Y:S02]  /*0470*/  USEL UR4, URZ, 0xffffffff, UP0 ;  /* 0xffffffffff047887 */ /* 0x000fe40008000000 */
[----:B------:R-:W-:-:S08]  /*0480*/  UISETP.NE.AND.EX UP2, UPT, UR5, URZ, UPT, UP2 ;  /* 0x000000ff0500728c */ /* 0x000fd0000bf45320 */
[----:B------:R-:W-:-:S04]  /*0490*/  UISETP.NE.AND UP1, UPT, UR6, URZ, UPT ;  /* 0x000000ff0600728c */ /* 0x000fc8000bf25270 */
[----:B------:R-:W-:-:S04]  /*04a0*/  @!UP2 USEL UR4, URZ, 0xffffffff, UP1 ;  /* 0xffffffffff04a887 */ /* 0x000fc80008800000 */
[----:B------:R-:W-:-:S04]  /*04b0*/  ULOP3.LUT UR4, UR4, 0x1, URZ, 0xc0, !UPT ;  /* 0x0000000104047892 */ /* 0x000fc8000f8ec0ff */
[----:B------:R-:W-:-:S11]  /*04c0*/  UISETP.NE.U32.AND UP2, UPT, UR4, 0x1, UPT ;  /* 0x000000010400788c */ /* 0x000fd6000bf45070 */
.L_x_8:
[----:B------:R-:W3:Y:S01]  /*04d0*/  SHFL.IDX PT, R2, R181, RZ, 0x1f ;  /* 0x00001fffb5027589 */ /* 0x000ee200000e0000 */
[----:B------:R-:W-:-:S04]  /*04e0*/  UISETP.NE.AND UP1, UPT, UR8, 0x2, UPT ;  /* 0x000000020800788c */ /* 0x000fc8000bf25270 */
[----:B------:R-:W-:Y:S01]  /*04f0*/  USEL UR13, URZ, 0x1, UP1 ;  /* 0x00000001ff0d7887 */ /* 0x000fe20008800000 */
[----:B---3--:R-:W-:-:S13]  /*0500*/  ISETP.NE.AND P0, PT, R2, RZ, PT ;  /* 0x000000ff0200720c */ /* 0x008fda0003f05270 */
[----:B------:R-:W-:Y:S05]  /*0510*/  @P0 BRA `(.L_x_9) ;  /* 0x0000000400440947 */ /* 0x000fea0003800000 */
[----:B------:R-:W-:Y:S01]  /*0520*/  ELECT P0, URZ, PT ;  /* 0x0000000000ff782f */ /* 0x000fe20003800000 */
[----:B------:R-:W-:-:S12]  /*0530*/  BSSY.RECONVERGENT B0, `(.L_x_9) ;  /* 0x000004f000007945 */ /* 0x000fd80003800200 */
[----:B------:R-:W-:Y:S05]  /*0540*/  @!P0 BRA `(.L_x_10) ;  /* 0x0000000400348947 */ /* 0x000fea0003800000 */
[----:B------:R-:W3:Y:S01]  /*0550*/  S2UR UR5, SR_CgaCtaId ;  /* 0x00000000000579c3 */ /* 0x000ee20000008800 */
[----:B------:R-:W-:Y:S01]  /*0560*/  UMOV UR6, 0x400 ;  /* 0x0000040000067882 */ /* 0x000fe20000000000 */
[----:B------:R-:W-:Y:S01]  /*0570*/  UMOV UR4, 0x1 ;  /* 0x0000000100047882 */ /* 0x000fe20000000000 */
[----:B---3--:R-:W-:Y:S02]  /*0580*/  ULEA UR5, UR5, UR6, 0x18 ;  /* 0x0000000605057291 */ /* 0x008fe4000f8ec0ff */
[----:B------:R-:W-:-:S04]  /*0590*/  UIADD3 UR6, UPT, UPT, -UR4, 0x100000, URZ ;  /* 0x0010000004067890 */ /* 0x000fc8000fffe1ff */
[----:B------:R-:W-:Y:S02]  /*05a0*/  USHF.L.U32 UR7, UR6, 0xb, URZ ;  /* 0x0000000b06077899 */ /* 0x000fe400080006ff */
[----:B------:R-:W-:Y:S01]  /*05b0*/  USHF.L.U32 UR6, UR6, 0x1, URZ ;  /* 0x0000000106067899 */ /* 0x000fe200080006ff */
[----:B------:R-:W3:Y:S11]  /*05c0*/  FENCE.VIEW.ASYNC.S ;  /* 0x00000000000073c6 */ /* 0x000ef60000000000 */
[----:B---3--:R3:W4:Y:S01]  /*05d0*/  SYNCS.EXCH.64 URZ, [UR5], UR6 ;  /* 0x0000000605ff75b2 */ /* 0x0087220008000100 */
[----:B------:R3:W1:Y:S01]  /*05e0*/  SYNCS.EXCH.64 URZ, [UR5+0x110], UR6 ;  /* 0x0001100605ff75b2 */ /* 0x0006620008000100 */
        /* <DEDUP_REMOVED lines=65> */
[----:B------:R3:W1:Y:S02]  /*0a00*/  SYNCS.EXCH.64 URZ, [UR5+0x218], UR6 ;  /* 0x0002180605ff75b2 */ /* 0x0006640008000100 */
[----:B---34-:R-:W-:Y:S01]  /*0a10*/  NOP ;  /* 0x0000000000007918 */ /* 0x018fe20000000000 */
.L_x_10:
[----:B------:R-:W-:Y:S05]  /*0a20*/  BSYNC.RECONVERGENT B0 ;  /* 0x0000000000007941 */ /* 0x000fea0003800200 */
.L_x_9:
[----:B------:R-:W3:Y:S01]  /*0a30*/  SHFL.IDX PT, R2, R181, RZ, 0x1f ;  /* 0x00001fffb5027589 */ /* 0x000ee200000e0000 */
[----:B------:R-:W-:Y:S01]  /*0a40*/  NOP ;  /* 0x0000000000007918 */ /* 0x000fe20000000000 */
[----:B---3--:R-:W-:-:S13]  /*0a50*/  ISETP.NE.AND P0, PT, R2, 0x1, PT ;  /* 0x000000010200780c */ /* 0x008fda0003f05270 */
[----:B------:R-:W-:Y:S05]  /*0a60*/  @P0 BRA `(.L_x_11) ;  /* 0x0000000000400947 */ /* 0x000fea0003800000 */
[----:B------:R-:W3:Y:S01]  /*0a70*/  S2UR UR6, SR_CgaCtaId ;  /* 0x00000000000679c3 */ /* 0x000ee20000008800 */
[----:B------:R-:W-:Y:S01]  /*0a80*/  UMOV UR7, 0x400 ;  /* 0x0000040000077882 */ /* 0x000fe20000000000 */
[----:B------:R-:W-:Y:S01]  /*0a90*/  UMOV UR5, 0x20 ;  /* 0x0000002000057882 */ /* 0x000fe20000000000 */
[----:B------:R-:W-:Y:S01]  /*0aa0*/  UMOV UR4, 0x80 ;  /* 0x0000008000047882 */ /* 0x000fe20000000000 */
[----:B------:R-:W-:-:S04]  /*0ab0*/  UIADD3 UR10, UPT, UPT, -UR5, 0x100000, URZ ;  /* 0x00100000050a7890 */ /* 0x000fc8000fffe1ff */
[----:B------:R-:W-:Y:S02]  /*0ac0*/  USHF.L.U32 UR11, UR10, 0xb, URZ ;  /* 0x0000000b0a0b7899 */ /* 0x000fe400080006ff */
[----:B------:R-:W-:Y:S02]  /*0ad0*/  USHF.L.U32 UR10, UR10, 0x1, URZ ;  /* 0x000000010a0a7899 */ /* 0x000fe400080006ff */
[----:B------:R-:W-:-:S04]  /*0ae0*/  UIADD3 UR4, UPT, UPT, -UR4, 0x100000, URZ ;  /* 0x0010000004047890 */ /* 0x000fc8000fffe1ff */
[----:B------:R-:W-:Y:S02]  /*0af0*/  USHF.L.U32 UR5, UR4, 0xb, URZ ;  /* 0x0000000b04057899 */ /* 0x000fe400080006ff */
[----:B------:R-:W-:Y:S01]  /*0b00*/  USHF.L.U32 UR4, UR4, 0x1, URZ ;  /* 0x0000000104047899 */ /* 0x000fe200080006ff */
[----:B------:R-:W-:Y:S01]  /*0b10*/  ELECT P0, URZ, PT ;  /* 0x0000000000ff782f */ /* 0x000fe20003800000 */
[----:B---3--:R-:W-:Y:S01]  /*0b20*/  ULEA UR6, UR6, UR7, 0x18 ;  /* 0x0000000706067291 */ /* 0x008fe2000f8ec0ff */
[----:B------:R-:W3:Y:S11]  /*0b30*/  FENCE.VIEW.ASYNC.S ;  /* 0x00000000000073c6 */ /* 0x000ef60000000000 */
[----:B---3--:R3:W4:Y:S01]  /*0b40*/  SYNCS.EXCH.64 URZ, [UR6+0x220], UR10 ;  /* 0x0002200a06ff75b2 */ /* 0x0087220008000100 */
[----:B------:R3:W1:Y:S01]  /*0b50*/  SYNCS.EXCH.64 URZ, [UR6+0x228], UR4 ;  /* 0x0002280406ff75b2 */ /* 0x0006620008000100 */
[----:B------:R-:W-:Y:S01]  /*0b60*/  NOP ;  /* 0x0000000000007918 */ /* 0x000fe20000000000 */
.L_x_11:
[----:B------:R-:W2:Y:S01]  /*0b70*/  SHFL.IDX PT, R2, R181, RZ, 0x1f ;  /* 0x00001fffb5027589 */ /* 0x000ea200000e0000 */
[----:B------:R-:W-:Y:S01]  /*0b80*/  NOP ;  /* 0x0000000000007918 */ /* 0x000fe20000000000 */
[----:B--2---:R-:W-:-:S13]  /*0b90*/  ISETP.NE.AND P0, PT, R2, 0x3, PT ;  /* 0x000000030200780c */ /* 0x004fda0003f05270 */
[----:B------:R-:W-:Y:S05]  /*0ba0*/  @P0 BRA `(.L_x_12) ;  /* 0x0000000000300947 */ /* 0x000fea0003800000 */
[----:B---3--:R-:W2:Y:S01]  /*0bb0*/  S2UR UR5, SR_CgaCtaId ;  /* 0x00000000000579c3 */ /* 0x008ea20000008800 */
[----:B------:R-:W-:Y:S01]  /*0bc0*/  UMOV UR6, 0x400 ;  /* 0x0000040000067882 */ /* 0x000fe20000000000 */
[----:B------:R-:W-:Y:S01]  /*0bd0*/  UMOV UR4, 0x20 ;  /* 0x0000002000047882 */ /* 0x000fe20000000000 */
[----:B------:R-:W-:Y:S01]  /*0be0*/  ELECT P0, URZ, PT ;  /* 0x0000000000ff782f */ /* 0x000fe20003800000 */
[----:B--2---:R-:W-:Y:S02]  /*0bf0*/  ULEA UR5, UR5, UR6, 0x18 ;  /* 0x0000000605057291 */ /* 0x004fe4000f8ec0ff */
[----:B------:R-:W-:-:S04]  /*0c00*/  UIADD3 UR6, UPT, UPT, -UR4, 0x100000, URZ ;  /* 0x0010000004067890 */ /* 0x000fc8000fffe1ff */
[----:B------:R-:W-:Y:S02]  /*0c10*/  USHF.L.U32 UR7, UR6, 0xb, URZ ;  /* 0x0000000b06077899 */ /* 0x000fe400080006ff */
[----:B------:R-:W-:Y:S01]  /*0c20*/  USHF.L.U32 UR6, UR6, 0x1, URZ ;  /* 0x0000000106067899 */ /* 0x000fe200080006ff */
[----:B------:R-:W2:Y:S11]  /*0c30*/  FENCE.VIEW.ASYNC.S ;  /* 0x00000000000073c6 */ /* 0x000eb60000000000 */
[----:B--2---:R2:W3:Y:S01]  /*0c40*/  SYNCS.EXCH.64 URZ, [UR5+0x230], UR6 ;  /* 0x0002300605ff75b2 */ /* 0x0044e20008000100 */
[----:B------:R2:W1:Y:S01]  /*0c50*/  SYNCS.EXCH.64 URZ, [UR5+0x238], UR6 ;  /* 0x0002380605ff75b2 */ /* 0x0004620008000100 */
[----:B------:R-:W-:Y:S01]  /*0c60*/  NOP ;  /* 0x0000000000007918 */ /* 0x000fe20000000000 */
.L_x_12:
[----:B------:R-:W4:Y:S01]  /*0c70*/  SHFL.IDX PT, R2, R181, RZ, 0x1f ;  /* 0x00001fffb5027589 */ /* 0x000f2200000e0000 */
[----:B------:R-:W-:Y:S01]  /*0c80*/  NOP ;  /* 0x0000000000007918 */ /* 0x000fe20000000000 */
[----:B----4-:R-:W-:-:S13]  /*0c90*/  ISETP.NE.AND P0, PT, R2, 0x4, PT ;  /* 0x000000040200780c */ /* 0x010fda0003f05270 */
[----:B------:R-:W-:Y:S05]  /*0ca0*/  @P0 BRA `(.L_x_13) ;  /* 0x00000000004c0947 */ /* 0x000fea0003800000 */
[----:B--23--:R-:W2:Y:S01]  /*0cb0*/  S2UR UR5, SR_CgaCtaId ;  /* 0x00000000000579c3 */ /* 0x00cea20000008800 */
[----:B------:R-:W-:Y:S01]  /*0cc0*/  UMOV UR7, 0x100 ;  /* 0x0000010000077882 */ /* 0x000fe20000000000 */
[----:B------:R-:W-:Y:S01]  /*0cd0*/  UMOV UR6, 0x400 ;  /* 0x0000040000067882 */ /* 0x000fe20000000000 */
[----:B------:R-:W-:Y:S01]  /*0ce0*/  USEL UR7, UR7, 0xe0, UP2 ;  /* 0x000000e007077887 */ /* 0x000fe20009000000 */
[----:B------:R-:W-:Y:S01]  /*0cf0*/  UMOV UR4, 0x1 ;  /* 0x0000000100047882 */ /* 0x000fe20000000000 */
[----:B------:R-:W-:Y:S01]  /*0d00*/  ELECT P0, URZ, PT ;  /* 0x0000000000ff782f */ /* 0x000fe20003800000 */
[----:B------:R-:W-:-:S04]  /*0d10*/  UIADD3 UR10, UPT, UPT, -UR4, 0x100000, URZ ;  /* 0x00100000040a7890 */ /* 0x000fc8000fffe1ff */
[----:B------:R-:W-:Y:S02]  /*0d20*/  USHF.L.U32 UR11, UR10, 0xb, URZ ;  /* 0x0000000b0a0b7899 */ /* 0x000fe400080006ff */
[----:B------:R-:W-:Y:S02]  /*0d30*/  USHF.L.U32 UR10, UR10, 0x1, URZ ;  /* 0x000000010a0a7899 */ /* 0x000fe400080006ff */
[----:B--2---:R-:W-:Y:S02]  /*0d40*/  ULEA UR5, UR5, UR6, 0x18 ;  /* 0x0000000605057291 */ /* 0x004fe4000f8ec0ff */
[----:B------:R-:W-:-:S04]  /*0d50*/  UIADD3 UR6, UPT, UPT, -UR7, 0x100000, URZ ;  /* 0x0010000007067890 */ /* 0x000fc8000fffe1ff */
[----:B------:R-:W-:Y:S02]  /*0d60*/  USHF.L.U32 UR7, UR6, 0xb, URZ ;  /* 0x0000000b06077899 */ /* 0x000fe400080006ff */
[----:B------:R-:W-:Y:S01]  /*0d70*/  USHF.L.U32 UR6, UR6, 0x1, URZ ;  /* 0x0000000106067899 */ /* 0x000fe200080006ff */
[----:B------:R-:W2:Y:S03]  /*0d80*/  FENCE.VIEW.ASYNC.S ;  /* 0x00000000000073c6 */ /* 0x000ea60000000000 */
[----:B--2---:R4:W2:Y:S08]  /*0d90*/  SYNCS.EXCH.64 URZ, [UR5+0x240], UR10 ;  /* 0x0002400a05ff75b2 */ /* 0x0048b00008000100 */
[----:B------:R4:W3:Y:S01]  /*0da0*/  SYNCS.EXCH.64 URZ, [UR5+0x250], UR6 ;  /* 0x0002500605ff75b2 */ /* 0x0008e20008000100 */
[----:B------:R4:W1:Y:S01]  /*0db0*/  SYNCS.EXCH.64 URZ, [UR5+0x248], UR10 ;  /* 0x0002480a05ff75b2 */ /* 0x0008620008000100 */
[----:B------:R4:W1:Y:S02]  /*0dc0*/  SYNCS.EXCH.64 URZ, [UR5+0x258], UR6 ;  /* 0x0002580605ff75b2 */ /* 0x0008640008000100 */
[----:B----4-:R-:W-:Y:S01]  /*0dd0*/  NOP ;  /* 0x0000000000007918 */ /* 0x010fe20000000000 */
.L_x_13:
[----:B------:R-:W4:Y:S01]  /*0de0*/  SHFL.IDX PT, R2, R181, RZ, 0x1f ;  /* 0x00001fffb5027589 */ /* 0x000f2200000e0000 */
[----:B------:R-:W-:Y:S01]  /*0df0*/  NOP ;  /* 0x0000000000007918 */ /* 0x000fe20000000000 */
[----:B----4-:R-:W-:-:S13]  /*0e00*/  ISETP.NE.AND P0, PT, R2, 0x5, PT ;  /* 0x000000050200780c */ /* 0x010fda0003f05270 */
[----:B------:R-:W-:Y:S05]  /*0e10*/  @P0 BRA `(.L_x_14) ;  /* 0x0000000000580947 */ /* 0x000fea0003800000 */
[----:B--23--:R-:W2:Y:S01]  /*0e20*/  S2UR UR6, SR_CgaCtaId ;  /* 0x00000000000679c3 */ /* 0x00cea20000008800 */
        /* <DEDUP_REMOVED lines=10> */
[----:B--2---:R-:W-:Y:S01]  /*0ed0*/  ULEA UR6, UR6, UR7, 0x18 ;  /* 0x0000000706067291 */ /* 0x004fe2000f8ec0ff */
[----:B------:R-:W2:Y:S11]  /*0ee0*/  FENCE.VIEW.ASYNC.S ;  /* 0x00000000000073c6 */ /* 0x000eb60000000000 */
[----:B--2---:R4:W2:Y:S01]  /*0ef0*/  SYNCS.EXCH.64 URZ, [UR6+0x260], UR10 ;  /* 0x0002600a06ff75b2 */ /* 0x0048a20008000100 */
[----:B------:R4:W3:Y:S01]  /*0f00*/  SYNCS.EXCH.64 URZ, [UR6+0x280], UR4 ;  /* 0x0002800406ff75b2 */ /* 0x0008e20008000100 */
[----:B------:R4:W1:Y:S01]  /*0f10*/  SYNCS.EXCH.64 URZ, [UR6+0x268], UR10 ;  /* 0x0002680a06ff75b2 */ /* 0x0008620008000100 */
[----:B------:R4:W1:Y:S01]  /*0f20*/  SYNCS.EXCH.64 URZ, [UR6+0x288], UR4 ;  /* 0x0002880406ff75b2 */ /* 0x0008620008000100 */
[----:B------:R4:W1:Y:S01]  /*0f30*/  SYNCS.EXCH.64 URZ, [UR6+0x270], UR10 ;  /* 0x0002700a06ff75b2 */ /* 0x0008620008000100 */
[----:B------:R4:W1:Y:S01]  /*0f40*/  SYNCS.EXCH.64 URZ, [UR6+0x290], UR4 ;  /* 0x0002900406ff75b2 */ /* 0x0008620008000100 */
[----:B------:R4:W1:Y:S01]  /*0f50*/  SYNCS.EXCH.64 URZ, [UR6+0x278], UR10 ;  /* 0x0002780a06ff75b2 */ /* 0x0008620008000100 */
[----:B------:R4:W1:Y:S02]  /*0f60*/  SYNCS.EXCH.64 URZ, [UR6+0x298], UR4 ;  /* 0x0002980406ff75b2 */ /* 0x0008640008000100 */
[----:B----4-:R-:W-:Y:S01]  /*0f70*/  NOP ;  /* 0x0000000000007918 */ /* 0x010fe20000000000 */
.L_x_14:
[----:B------:R-:W4:Y:S01]  /*0f80*/  SHFL.IDX PT, R2, R181, RZ, 0x1f ;  /* 0x00001fffb5027589 */ /* 0x000f2200000e0000 */
[----:B------:R-:W-:Y:S01]  /*0f90*/  NOP ;  /* 0x0000000000007918 */ /* 0x000fe20000000000 */
[----:B----4-:R-:W-:-:S13]  /*0fa0*/  ISETP.NE.AND P0, PT, R2, 0x3, PT ;  /* 0x000000030200780c */ /* 0x010fda0003f05270 */
[----:B------:R-:W-:Y:S05]  /*0fb0*/  @P0 BRA `(.L_x_15) ;  /* 0x0000000000380947 */ /* 0x000fea0003800000 */
[----:B--23--:R-:W2:Y:S01]  /*0fc0*/  S2UR UR5, SR_CgaCtaId ;  /* 0x00000000000579c3 */ /* 0x00cea20000008800 */
        /* <DEDUP_REMOVED lines=8> */
[----:B--2---:R4:W2:Y:S01]  /*1050*/  SYNCS.EXCH.64 URZ, [UR5+0x2a0], UR6 ;  /* 0x0002a00605ff75b2 */ /* 0x0048a20008000100 */
[----:B------:R4:W3:Y:S01]  /*1060*/  SYNCS.EXCH.64 URZ, [UR5+0x2b0], UR6 ;  /* 0x0002b00605ff75b2 */ /* 0x0008e20008000100 */
[----:B------:R4:W1:Y:S01]  /*1070*/  SYNCS.EXCH.64 URZ, [UR5+0x2a8], UR6 ;  /* 0x0002a80605ff75b2 */ /* 0x0008620008000100 */
[----:B------:R4:W1:Y:S02]  /*1080*/  SYNCS.EXCH.64 URZ, [UR5+0x2b8], UR6 ;  /* 0x0002b80605ff75b2 */ /* 0x0008640008000100 */
[----:B----4-:R-:W-:Y:S01]  /*1090*/  NOP ;  /* 0x0000000000007918 */ /* 0x010fe20000000000 */
.L_x_15:
[----:B--23--:R-:W2:Y:S01]  /*10a0*/  S2UR UR5, SR_CTAID.X ;  /* 0x00000000000579c3 */ /* 0x00cea20000002500 */
[----:B------:R-:W-:-:S05]  /*10b0*/  CS2R.32 R167, SR_CgaSize ;  /* 0x0000000000a77805 */ /* 0x000fca0000008a00 */
[----:B------:R-:W-:-:S05]  /*10c0*/  IMAD R167, R167, -0xa0, RZ ;  /* 0xffffff60a7a77824 */ /* 0x000fca00078e02ff */
[----:B------:R-:W-:-:S14]  /*10d0*/  R2UR UR7, R167 ;  /* 0x00000000a70772ca */ /* 0x000fdc00000e0000 */
[----:B------:R-:W3:Y:S01]  /*10e0*/  LDCU UR7, c[0x0][UR7+0x2b0] ;  /* 0x00005600070777ac */ /* 0x000ee20008000800 */
[----:B------:R-:W-:Y:S01]  /*10f0*/  NOP ;  /* 0x0000000000007918 */ /* 0x000fe20000000000 */
[----:B------:R-:W-:-:S05]  /*1100*/  CS2R.32 R167, SR_CgaSize ;  /* 0x0000000000a77805 */ /* 0x000fca0000008a00 */
[----:B------:R-:W-:-:S05]  /*1110*/  IMAD R167, R167, -0xa0, RZ ;  /* 0xffffff60a7a77824 */ /* 0x000fca00078e02ff */
[----:B------:R-:W-:-:S14]  /*1120*/  R2UR UR6, R167 ;  /* 0x00000000a70672ca */ /* 0x000fdc00000e0000 */
[----:B------:R-:W4:Y:S01]  /*1130*/  LDCU UR6, c[0x0][UR6+0x2b4] ;  /* 0x00005680060677ac */ /* 0x000f220008000800 */
[----:B------:R-:W1:Y:S08]  /*1140*/  S2UR UR4, SR_CTAID.Y ;  /* 0x00000000000479c3 */ /* 0x000e700000002600 */
[----:B------:R-:W4:Y:S01]  /*1150*/  LDC R9, c[0x0][0xb24] ;  /* 0x0002c900ff097b82 */ /* 0x000f220000000800 */
[----:B--2---:R-:W-:-:S02]  /*1160*/  I2FP.F32.U32 R4, UR5 ;  /* 0x0000000500047c45 */ /* 0x004fc40008201000 */
[----:B------:R-:W-:-:S05]  /*1170*/  CS2R.32 R5, SR_CgaSize ;  /* 0x0000000000057805 */ /* 0x000fca0000008a00 */
[----:B------:R-:W-:-:S06]  /*1180*/  IMAD R5, R5, -0xa0, RZ ;  /* 0xffffff6005057824 */ /* 0x000fcc00078e02ff */
[----:B------:R-:W2:Y:S01]  /*1190*/  LDC R5, c[0x0][R5+0x2a0] ;  /* 0x0000a80005057b82 */ /* 0x000ea20000000800 */
[----:B------:R-:W-:Y:S01]  /*11a0*/  MOV R167, UR5 ;  /* 0x0000000500a77c02 */ /* 0x000fe20008000f00 */
[----:B---3--:R-:W-:Y:S01]  /*11b0*/  FMUL R4, R4, UR7 ;  /* 0x0000000704047c20 */ /* 0x008fe20008400000 */
[----:B-1----:R-:W-:Y:S02]  /*11c0*/  I2FP.F32.U32 R2, UR4 ;  /* 0x0000000400027c45 */ /* 0x002fe40008201000 */
[----:B------:R-:W-:-:S05]  /*11d0*/  CS2R.32 R3, SR_CgaSize ;  /* 0x0000000000037805 */ /* 0x000fca0000008a00 */
[----:B------:R-:W-:-:S06]  /*11e0*/  IMAD R3, R3, -0xa0, RZ ;  /* 0xffffff6003037824 */ /* 0x000fcc00078e02ff */
[----:B------:R-:W1:Y:S01]  /*11f0*/  LDC R3, c[0x0][R3+0x2a4] ;  /* 0x0000a90003037b82 */ /* 0x000e620000000800 */
[----:B------:R-:W3:Y:S01]  /*1200*/  F2I.U32.TRUNC.NTZ R166, R4 ;  /* 0x0000000400a67305 */ /* 0x000ee2000020f000 */
[----:B------:R-:W-:Y:S01]  /*1210*/  MOV R165, UR4 ;  /* 0x0000000400a57c02 */ /* 0x000fe20008000f00 */
[----:B----4-:R-:W-:-:S05]  /*1220*/  FMUL R2, R2, UR6 ;  /* 0x0000000602027c20 */ /* 0x010fca0008400000 */
[----:B------:R-:W-:Y:S01]  /*1230*/  BAR.SYNC.DEFER_BLOCKING 0x0 ;  /* 0x0000000000007b1d */ /* 0x000fe20000010000 */
[----:B------:R-:W-:-:S05]  /*1240*/  ISETP.GE.AND P0, PT, R9, 0x1, PT ;  /* 0x000000010900780c */ /* 0x000fca0003f06270 */
[----:B------:R-:W4:Y:S02]  /*1250*/  F2I.U32.TRUNC.NTZ R164, R2 ;  /* 0x0000000200a47305 */ /* 0x000f24000020f000 */
[----:B------:R-:W1:Y:S01]  /*1260*/  S2UR UR36, SR_CTAID.Z ;  /* 0x00000000002479c3 */ /* 0x000e620000002700 */
[----:B---3--:R-:W-:-:S05]  /*1270*/  IADD3 R166, PT, PT, -R166, RZ, RZ ;  /* 0x000000ffa6a67210 */ /* 0x008fca0007ffe1ff */
[----:B--2---:R-:W-:Y:S01]  /*1280*/  IMAD R166, R5, R166, UR5 ;  /* 0x0000000505a67e24 */ /* 0x004fe2000f8e02a6 */
[----:B----4-:R-:W-:-:S05]  /*1290*/  IADD3 R164, PT, PT, -R164, RZ, RZ ;  /* 0x000000ffa4a47210 */ /* 0x010fca0007ffe1ff */
[----:B-1----:R-:W-:Y:S01]  /*12a0*/  IMAD R164, R3, R164, UR4 ;  /* 0x0000000403a47e24 */ /* 0x002fe2000f8e02a4 */
[----:B------:R-:W-:Y:S06]  /*12b0*/  @!P0 BRA `(.L_x_16) ;  /* 0x0000000000b88947 */ /* 0x000fec0003800000 */
[----:B------:R-:W1:Y:S01]  /*12c0*/  LDC.64 R4, c[0x0][0xb18] ;  /* 0x0002c600ff047b82 */ /* 0x000e620000000a00 */
[----:B------:R-:W-:-:S07]  /*12d0*/  ISETP.NE.AND P0, PT, R9, 0x1, PT ;  /* 0x000000010900780c */ /* 0x000fce0003f05270 */
[----:B------:R-:W2:Y:S08]  /*12e0*/  LDC R10, c[0x0][0xb0c] ;  /* 0x0002c300ff0a7b82 */ /* 0x000eb00000000800 */
[----:B------:R-:W3:Y:S08]  /*12f0*/  LDC R11, c[0x0][0x370] ;  /* 0x0000dc00ff0b7b82 */ /* 0x000ef00000000800 */
[----:B------:R-:W4:Y:S01]  /*1300*/  LDC R12, c[0x0][0x374] ;  /* 0x0000dd00ff0c7b82 */ /* 0x000f220000000800 */
[----:B-1----:R-:W-:-:S07]  /*1310*/  ISETP.NE.AND P1, PT, R4, 0x1, PT ;  /* 0x000000010400780c */ /* 0x002fce0003f25270 */
[----:B------:R-:W3:Y:S01]  /*1320*/  LDC.64 R6, c[0x0][0xb10] ;  /* 0x0002c400ff067b82 */ /* 0x000ee20000000a00 */
[----:B--2---:R-:W-:-:S07]  /*1330*/  ISETP.NE.AND P2, PT, R10, 0x1, PT ;  /* 0x000000010a00780c */ /* 0x004fce0003f45270 */
[----:B------:R-:W1:Y:S08]  /*1340*/  LDC R8, c[0x0][0xb20] ;  /* 0x0002c800ff087b82 */ /* 0x000e700000000800 */
[----:B------:R-:W2:Y:S01]  /*1350*/  LDC.64 R2, c[0x0][0xb28] ;  /* 0x0002ca00ff027b82 */ /* 0x000ea20000000a00 */
[----:B----4-:R-:W-:-:S04]  /*1360*/  IMAD.HI.U32 R13, R12, R5, RZ ;  /* 0x000000050c0d7227 */ /* 0x010fc800078e00ff */
[----:B------:R-:W-:-:S04]  /*1370*/  IMAD.HI.U32 R5, R165, R5, RZ ;  /* 0x00000005a5057227 */ /* 0x000fc800078e00ff */
[----:B---3--:R-:W-:-:S04]  /*1380*/  IMAD.HI.U32 R14, R11, R6, RZ ;  /* 0x000000060b0e7227 */ /* 0x008fc800078e00ff */
[----:B------:R-:W-:Y:S01]  /*1390*/  IMAD.HI.U32 R16, R167, R6, RZ ;  /* 0x00000006a7107227 */ /* 0x000fe200078e00ff */
[-C--:B------:R-:W-:Y:S02]  /*13a0*/  @P2 SHF.R.U32.HI R11, RZ, R7.reuse, R14 ;  /* 0x00000007ff0b2219 */ /* 0x080fe4000001160e */
[-C--:B-1----:R-:W-:Y:S02]  /*13b0*/  @P1 SHF.R.U32.HI R12, RZ, R8.reuse, R13 ;  /* 0x00000008ff0c1219 */ /* 0x082fe4000001160d */
[----:B------:R-:W-:Y:S02]  /*13c0*/  SHF.R.U32.HI R8, RZ, R8, R5 ;  /* 0x00000008ff087219 */ /* 0x000fe40000011605 */
[----:B------:R-:W-:Y:S02]  /*13d0*/  SHF.R.U32.HI R16, RZ, R7, R16 ;  /* 0x00000007ff107219 */ /* 0x000fe40000011610 */
[----:B------:R-:W-:Y:S01]  /*13e0*/  SEL R5, R165, R8, !P1 ;  /* 0x00000008a5057207 */ /* 0x000fe20004800000 */
[----:B--2---:R-:W-:Y:S01]  /*13f0*/  IMAD.HI.U32 R14, R12, R2, RZ ;  /* 0x000000020c0e7227 */ /* 0x004fe200078e00ff */
[----:B------:R-:W-:-:S03]  /*1400*/  SEL R7, R167, R16, !P2 ;  /* 0x00000010a7077207 */ /* 0x000fc60005000000 */
[----:B------:R-:W-:Y:S01]  /*1410*/  IMAD.HI.U32 R6, R11, R2, RZ ;  /* 0x000000020b067227 */ /* 0x000fe200078e00ff */
[----:B------:R-:W-:-:S04]  /*1420*/  @P0 SHF.R.U32.HI R12, RZ, R3, R14 ;  /* 0x00000003ff0c0219 */ /* 0x000fc8000001160e */
[----:B------:R-:W-:Y:S01]  /*1430*/  @P0 SHF.R.U32.HI R11, RZ, R3, R6 ;  /* 0x00000003ff0b0219 */ /* 0x000fe20000011606 */
[----:B------:R-:W-:-:S04]  /*1440*/  IMAD R12, R12, R9, RZ ;  /* 0x000000090c0c7224 */ /* 0x000fc800078e02ff */
[----:B------:R-:W-:Y:S01]  /*1450*/  IMAD R6, R11, R9, RZ ;  /* 0x000000090b067224 */ /* 0x000fe200078e02ff */
[----:B------:R-:W-:-:S04]  /*1460*/  ISETP.GE.AND P1, PT, R5, R12, PT ;  /* 0x0000000c0500720c */ /* 0x000fc80003f26270 */
[----:B------:R-:W-:Y:S01]  /*1470*/  ISETP.GE.OR P1, PT, R7, R6, P1 ;  /* 0x000000060700720c */ /* 0x000fe20000f26670 */
[----:B------:R-:W-:-:S05]  /*1480*/  IMAD.HI.U32 R6, R5, R2, RZ ;  /* 0x0000000205067227 */ /* 0x000fca00078e00ff */
[----:B------:R-:W-:-:S04]  /*1490*/  SHF.R.U32.HI R6, RZ, R3, R6 ;  /* 0x00000003ff067219 */ /* 0x000fc80000011606 */
[----:B------:R-:W-:-:S03]  /*14a0*/  SEL R6, R5, R6, !P0 ;  /* 0x0000000605067207 */ /* 0x000fc60004000000 */
[----:B------:R-:W-:Y:S01]  /*14b0*/  @!P1 IMAD.HI.U32 R8, R7, R2, RZ ;  /* 0x0000000207089227 */ /* 0x000fe200078e00ff */
[----:B------:R-:W-:-:S04]  /*14c0*/  IADD3 R2, PT, PT, -R6, RZ, RZ ;  /* 0x000000ff06027210 */ /* 0x000fc80007ffe1ff */
[----:B------:R-:W-:Y:S01]  /*14d0*/  @!P1 SHF.R.U32.HI R8, RZ, R3, R8 ;  /* 0x00000003ff089219 */ /* 0x000fe20000011608 */
[----:B------:R-:W-:-:S03]  /*14e0*/  IMAD R2, R9, R2, R5 ;  /* 0x0000000209027224 */ /* 0x000fc600078e0205 */
[----:B------:R-:W-:Y:S02]  /*14f0*/  @!P1 SEL R3, R7, R8, !P0 ;  /* 0x0000000807039207 */ /* 0x000fe40004000000 */
[----:B------:R-:W-:-:S03]  /*1500*/  IADD3 R8, PT, PT, -R5, RZ, RZ ;  /* 0x000000ff05087210 */ /* 0x000fc60007ffe1ff */
[--C-:B------:R-:W-:Y:S02]  /*1510*/  @!P1 IMAD.IADD R6, R6, 0x1, -R3.reuse ;  /* 0x0000000106069824 */ /* 0x100fe400078e0a03 */
[----:B------:R-:W-:Y:S01]  /*1520*/  @!P1 IMAD R3, R2, R11, R3 ;  /* 0x0000000b02039224 */ /* 0x000fe200078e0203 */
[----:B------:R-:W-:Y:S01]  /*1530*/  IADD3 R2, PT, PT, -R7, RZ, RZ ;  /* 0x000000ff07027210 */ /* 0x000fe20007ffe1ff */
[----:B------:R-:W-:Y:S02]  /*1540*/  @!P1 IMAD R5, R6, R9, R7 ;  /* 0x0000000906059224 */ /* 0x000fe400078e0207 */
[----:B------:R-:W-:Y:S02]  /*1550*/  IMAD R8, R4, R8, R165 ;  /* 0x0000000804087224 */ /* 0x000fe400078e02a5 */
[----:B------:R-:W-:Y:S02]  /*1560*/  @!P1 IMAD.MOV.U32 R7, RZ, RZ, R3 ;  /* 0x000000ffff079224 */ /* 0x000fe400078e0003 */
[----:B------:R-:W-:-:S02]  /*1570*/  IMAD R2, R10, R2, R167 ;  /* 0x000000020a027224 */ /* 0x000fc400078e02a7 */
[----:B------:R-:W-:Y:S02]  /*1580*/  IMAD R165, R5, R4, R8 ;  /* 0x0000000405a57224 */ /* 0x000fe400078e0208 */
[----:B------:R-:W-:Y:S02]  /*1590*/  IMAD R167, R7, R10, R2 ;  /* 0x0000000a07a77224 */ /* 0x000fe400078e0202 */
.L_x_16:
[----:B------:R-:W1:Y:S01]  /*15a0*/  LDCU UR4, c[0x0][0xb30] ;  /* 0x00016600ff0477ac */ /* 0x000e620008000800 */
[----:B------:R-:W2:Y:S08]  /*15b0*/  S2UR UR37, SR_CgaCtaId ;  /* 0x00000000002579c3 */ /* 0x000eb00000008800 */
[----:B------:R-:W3:Y:S01]  /*15c0*/  LDC R72, c[0x0][0xb24] ;  /* 0x0002c900ff487b82 */ /* 0x000ee20000000800 */
[----:B-1----:R-:W-:-:S09]  /*15d0*/  UISETP.NE.AND UP1, UPT, UR4, 0x1, UPT ;  /* 0x000000010400788c */ /* 0x002fd2000bf25270 */
[----:B--2---:R-:W-:Y:S05]  /*15e0*/  BRA.U UP1, `(.L_x_17) ;  /* 0x0000000101407547 */ /* 0x004fea000b800000 */
[----:B------:R-:W1:Y:S08]  /*15f0*/  LDC.64 R4, c[0x0][0xb10] ;  /* 0x0002c400ff047b82 */ /* 0x000e700000000a00 */
[----:B------:R-:W2:Y:S08]  /*1600*/  LDC.64 R2, c[0x0][0xb18] ;  /* 0x0002c600ff027b82 */ /* 0x000eb00000000a00 */
[----:B------:R-:W4:Y:S08]  /*1610*/  LDC R6, c[0x0][0xb20] ;  /* 0x0002c800ff067b82 */ /* 0x000f300000000800 */
[----:B------:R-:W3:Y:S01]  /*1620*/  LDC R8, c[0x0][0xb0c] ;  /* 0x0002c300ff087b82 */ /* 0x000ee20000000800 */
[----:B-1----:R-:W-:-:S05]  /*1630*/  IMAD.HI.U32 R4, R167, R4, RZ ;  /* 0x00000004a7047227 */ /* 0x002fca00078e00ff */
[----:B------:R-:W-:Y:S01]  /*1640*/  SHF.R.U32.HI R4, RZ, R5, R4 ;  /* 0x00000005ff047219 */ /* 0x000fe20000011604 */
[----:B--2---:R-:W-:Y:S01]  /*1650*/  IMAD.HI.U32 R3, R165, R3, RZ ;  /* 0x00000003a5037227 */ /* 0x004fe200078e00ff */
[----:B------:R-:W-:-:S04]  /*1660*/  ISETP.NE.AND P0, PT, R2, 0x1, PT ;  /* 0x000000010200780c */ /* 0x000fc80003f05270 */
[----:B----4-:R-:W-:-:S04]  /*1670*/  SHF.R.U32.HI R6, RZ, R6, R3 ;  /* 0x00000006ff067219 */ /* 0x010fc80000011603 */
[----:B------:R-:W-:Y:S02]  /*1680*/  SEL R3, R165, R6, !P0 ;  /* 0x00000006a5037207 */ /* 0x000fe40004000000 */
[----:B---3--:R-:W-:-:S04]  /*1690*/  ISETP.NE.AND P1, PT, R8, 0x1, PT ;  /* 0x000000010800780c */ /* 0x008fc80003f25270 */
[----:B------:R-:W-:-:S05]  /*16a0*/  SEL R4, R167, R4, !P1 ;  /* 0x00000004a7047207 */ /* 0x000fca0004800000 */
[----:B------:R-:W-:Y:S02]  /*16b0*/  IMAD.IADD R5, R3, 0x1, -R4 ;  /* 0x0000000103057824 */ /* 0x000fe400078e0a04 */
[----:B------:R-:W-:Y:S02]  /*16c0*/  IMAD.IADD R3, R4, 0x1, -R3 ;  /* 0x0000000104037824 */ /* 0x000fe400078e0a03 */
[----:B------:R-:W-:Y:S02]  /*16d0*/  IMAD R167, R5, R8, R167 ;  /* 0x0000000805a77224 */ /* 0x000fe400078e02a7 */
[----:B------:R-:W-:-:S07]  /*16e0*/  IMAD R165, R3, R2, R165 ;  /* 0x0000000203a57224 */ /* 0x000fce00078e02a5 */
.L_x_17:
[----:B------:R-:W-:Y:S01]  /*16f0*/  BAR.SYNC.DEFER_BLOCKING 0x0 ;  /* 0x0000000000007b1d */ /* 0x000fe20000010000 */
[----:B------:R-:W-:Y:S01]  /*1700*/  UISETP.NE.AND UP1, UPT, UR8, 0x2, UPT ;  /* 0x000000020800788c */ /* 0x000fe2000bf25270 */
[----:B------:R-:W-:Y:S02]  /*1710*/  ISETP.NE.OR P5, PT, R0, 0x2, !P5 ;  /* 0x000000020000780c */ /* 0x000fe40006fa5670 */
[----:B------:R-:W-:-:S06]  /*1720*/  LOP3.LUT R2, R176, 0x1f, RZ, 0xc0, !PT ;  /* 0x0000001fb0027812 */ /* 0x000fcc00078ec0ff */
[----:B------:R-:W-:Y:S05]  /*1730*/  BRA.U UP1, `(.L_x_18) ;  /* 0x0000002101987547 */ /* 0x000fea000b800000 */
[----:B------:R-:W1:Y:S01]  /*1740*/  LDCU UR13, c[0x0][0x38c] ;  /* 0x00007180ff0d77ac */ /* 0x000e620008000800 */
[----:B------:R-:W2:Y:S01]  /*1750*/  LDC R9, c[0x0][0x370] ;  /* 0x0000dc00ff097b82 */ /* 0x000ea20000000800 */
[----:B------:R-:W-:Y:S01]  /*1760*/  PLOP3.LUT P1, PT, PT, PT, UP2, 0x80, 0x8 ;  /* 0x000000000008781c */ /* 0x000fe20003f2f028 */
[----:B------:R-:W-:Y:S01]  /*1770*/  HFMA2 R12, -RZ, RZ, 0, 0 ;  /* 0x00000000ff0c7431 */ /* 0x000fe200000001ff */
[----:B------:R-:W-:Y:S01]  /*1780*/  ISETP.EQ.OR P4, PT, R2, RZ, P5 ;  /* 0x000000ff0200720c */ /* 0x000fe20002f82670 */
[----:B------:R-:W-:Y:S01]  /*1790*/  IMAD.MOV.U32 R15, RZ, RZ, 0x1 ;  /* 0x00000001ff0f7424 */ /* 0x000fe200078e00ff */
[----:B------:R-:W-:Y:S01]  /*17a0*/  PLOP3.LUT P1, PT, P1, PT, PT, 0x8, 0x80 ;  /* 0x000000000080781c */ /* 0x000fe20000f2e170 */
[----:B------:R-:W-:Y:S01]  /*17b0*/  IMAD.MOV.U32 R14, RZ, RZ, RZ ;  /* 0x000000ffff0e7224 */ /* 0x000fe200078e00ff */
[----:B------:R-:W-:Y:S01]  /*17c0*/  MOV R8, 0x1 ;  /* 0x0000000100087802 */ /* 0x000fe20000000f00 */
[----:B------:R-:W4:Y:S01]  /*17d0*/  LDC R0, c[0x0][0x374] ;  /* 0x0000dd00ff007b82 */ /* 0x000f220000000800 */
[----:B------:R-:W-:Y:S01]  /*17e0*/  IMAD.MOV.U32 R10, RZ, RZ, RZ ;  /* 0x000000ffff0a7224 */ /* 0x000fe200078e00ff */
[----:B------:R-:W2:Y:S01]  /*17f0*/  LDCU.64 UR22, c[0x0][0x348] ;  /* 0x00006900ff1677ac */ /* 0x000ea20008000a00 */
[----:B------:R-:W-:Y:S01]  /*1800*/  UMOV UR6, URZ ;  /* 0x000000ff00067c82 */ /* 0x000fe20008000000 */
[----:B-1----:R-:W-:-:S04]  /*1810*/  UIADD3 UR5, UPT, UPT, UR13, 0x1f, URZ ;  /* 0x0000001f0d057890 */ /* 0x002fc8000fffe0ff */
[----:B------:R-:W-:-:S04]  /*1820*/  USHF.R.S32.HI UR4, URZ, 0x1f, UR5 ;  /* 0x0000001fff047899 */ /* 0x000fc80008011405 */
[----:B------:R-:W-:-:S04]  /*1830*/  ULEA.HI UR4, UR4, UR5, URZ, 0x5 ;  /* 0x0000000504047291 */ /* 0x000fc8000f8f28ff */
[----:B------:R-:W-:Y:S02]  /*1840*/  USHF.R.S32.HI UR15, URZ, 0x5, UR4 ;  /* 0x00000005ff0f7899 */ /* 0x000fe40008011404 */
[----:B------:R-:W-:Y:S02]  /*1850*/  UIADD3 UR4, UPT, UPT, UR13, -0x1, URZ ;  /* 0xffffffff0d047890 */ /* 0x000fe4000fffe0ff */
[----:B------:R-:W-:Y:S02]  /*1860*/  UISETP.LT.U32.AND UP0, UPT, UR15, 0x22, UPT ;  /* 0x000000220f00788c */ /* 0x000fe4000bf01070 */
[----:B------:R-:W-:Y:S02]  /*1870*/  UISETP.GE.U32.AND UP1, UPT, UR4, -0x3f, UPT ;  /* 0xffffffc10400788c */ /* 0x000fe4000bf26070 */
[----:B------:R-:W-:Y:S02]  /*1880*/  USEL UR14, UR15, 0x22, UP0 ;  /* 0x000000220f0e7887 */ /* 0x000fe40008000000 */
[----:B------:R-:W-:-:S02]  /*1890*/  UIADD3 UR13, UPT, UPT, UR13, 0x3e, URZ ;  /* 0x0000003e0d0d7890 */ /* 0x000fc4000fffe0ff */
[----:B------:R-:W-:Y:S02]  /*18a0*/  UIADD3 UR5, UPT, UPT, UR14, -0x1, URZ ;  /* 0xffffffff0e057890 */ /* 0x000fe4000fffe0ff */
[----:B------:R-:W-:-:S03]  /*18b0*/  UIADD3 UR7, UPT, UPT, UR15, -UR14, URZ ;  /* 0x8000000e0f077290 */ /* 0x000fc6000fffe0ff */
[----:B------:R-:W-:-:S04]  /*18c0*/  @UP1 UIADD3 UR5, UPT, UPT, UR14, URZ, URZ ;  /* 0x000000ff0e051290 */ /* 0x000fc8000fffe0ff */
[----:B--2---:R-:W-:-:S12]  /*18d0*/  UIADD3 UR5, UPT, UPT, UR5, 0x1, URZ ;  /* 0x0000000105057890 */ /* 0x004fd8000fffe0ff */
.L_x_36:
[----:B------:R-:W-:Y:S01]  /*18e0*/  UISETP.NE.AND UP0, UPT, UR37, URZ, UPT ;  /* 0x000000ff2500728c */ /* 0x000fe2000bf05270 */
[----:B------:R-:W1:Y:S08]  /*18f0*/  S2UR UR37, SR_CgaCtaId ;  /* 0x00000000002579c3 */ /* 0x000e700000008800 */
[----:B------:R-:W-:Y:S05]  /*1900*/  BRA.U UP0, `(.L_x_19) ;  /* 0x0000000100347547 */ /* 0x000fea000b800000 */
[----:B------:R-:W2:Y:S01]  /*1910*/  S2R R2, SR_CgaCtaId ;  /* 0x0000000000027919 */ /* 0x000ea20000008800 */
[----:B------:R-:W-:-:S04]  /*1920*/  MOV R3, 0x400 ;  /* 0x0000040000037802 */ /* 0x000fc80000000f00 */
[----:B--2---:R-:W-:Y:S02]  /*1930*/  LEA R3, R2, R3, 0x18 ;  /* 0x0000000302037211 */ /* 0x004fe400078ec0ff */
[----:B------:R-:W-:-:S03]  /*1940*/  SHF.L.U32 R2, R8, 0x1f, RZ ;  /* 0x0000001f08027819 */ /* 0x000fc600000006ff */
[----:B------:R-:W-:-:S04]  /*1950*/  IMAD R3, R10, 0x8, R3 ;  /* 0x000000080a037824 */ /* 0x000fc800078e0203 */
[----:B------:R-:W2:Y:S02]  /*1960*/  SYNCS.PHASECHK.TRANS64.TRYWAIT P0, [R3+URZ+0x2b0], R2 ;  /* 0x0002b002030075a7 */ /* 0x000ea400080011ff */
[----:B--2---:R-:W-:Y:S05]  /*1970*/  @!P0 BRA `(.L_x_20) ;  /* 0x0000006400208947 */ /* 0x004fea0003800000 */
.L_x_126:
[----:B------:R-:W-:Y:S01]  /*1980*/  VIADD R10, R10, 0x1 ;  /* 0x000000010a0a7836 */ /* 0x000fe20000000000 */
[----:B------:R2:W-:Y:S04]  /*1990*/  SYNCS.ARRIVE.TRANS64.A1T0 RZ, [R3+URZ+0x2a0], RZ ;  /* 0x0002a0ff03ff79a7 */ /* 0x0005e800081000ff */
[----:B------:R-:W-:-:S04]  /*19a0*/  ISETP.NE.AND P0, PT, R10, 0x2, PT ;  /* 0x000000020a00780c */ /* 0x000fc80003f05270 */
[----:B------:R-:W-:Y:S02]  /*19b0*/  SEL R10, R10, RZ, P0 ;  /* 0x000000ff0a0a7207 */ /* 0x000fe40000000000 */
[----:B--2---:R-:W-:-:S04]  /*19c0*/  SEL R3, RZ, 0x1, P0 ;  /* 0x00000001ff037807 */ /* 0x004fc80000000000 */
[----:B------:R-:W-:-:S07]  /*19d0*/  LOP3.LUT R8, R8, R3, RZ, 0x3c, !PT ;  /* 0x0000000308087212 */ /* 0x000fce00078e3cff */
.L_x_19:
[----:B------:R-:W-:Y:S01]  /*19e0*/  UMOV UR4, 0x400 ;  /* 0x0000040000047882 */ /* 0x000fe20000000000 */
[----:B------:R-:W-:Y:S01]  /*19f0*/  SHF.L.U32 R2, R15, 0x1f, RZ ;  /* 0x0000001f0f027819 */ /* 0x000fe200000006ff */
[----:B-1----:R-:W-:Y:S01]  /*1a00*/  ULEA UR4, UR37, UR4, 0x18 ;  /* 0x0000000425047291 */ /* 0x002fe2000f8ec0ff */
[----:B------:R-:W-:Y:S01]  /*1a10*/  R2UR UR34, R167 ;  /* 0x00000000a72272ca */ /* 0x000fe200000e0000 */
[----:B------:R-:W-:Y:S01]  /*1a20*/  UISETP.GE.U32.AND UP0, UPT, UR13, 0x3f, UPT ;  /* 0x0000003f0d00788c */ /* 0x000fe2000bf06070 */
[----:B------:R-:W-:Y:S01]  /*1a30*/  R2UR UR11, R165 ;  /* 0x00000000a50b72ca */ /* 0x000fe200000e0000 */
[----:B------:R-:W-:Y:S01]  /*1a40*/  ULEA UR8, UR6, UR4, 0x3 ;  /* 0x0000000406087291 */ /* 0x000fe2000f8e18ff */
[----:B------:R-:W-:-:S08]  /*1a50*/  UMOV UR24, URZ ;  /* 0x000000ff00187c82 */ /* 0x000fd00008000000 */
[----:B------:R1:W2:Y:S01]  /*1a60*/  SYNCS.PHASECHK.TRANS64.TRYWAIT P0, [UR8+0x110], R2 ;  /* 0x00011002ff0075a7 */ /* 0x0002a20008001108 */
[----:B------:R-:W-:Y:S02]  /*1a70*/  USHF.L.U32 UR34, UR34, 0x7, URZ ;  /* 0x0000000722227899 */ /* 0x000fe400080006ff */
[----:B------:R-:W-:Y:S01]  /*1a80*/  USHF.L.U32 UR11, UR11, 0x6, URZ ;  /* 0x000000060b0b7899 */ /* 0x000fe200080006ff */
[----:B------:R-:W-:Y:S11]  /*1a90*/  BRA.U !UP0, `(.L_x_21) ;  /* 0x0000000108a87547 */ /* 0x000ff6000b800000 */
[----:B------:R-:W-:Y:S01]  /*1aa0*/  UMOV UR16, URZ ;  /* 0x000000ff00107c82 */ /* 0x000fe20008000000 */
[----:B------:R-:W-:-:S05]  /*1ab0*/  UMOV UR17, UR6 ;  /* 0x0000000600117c82 */ /* 0x000fca0008000000 */
.L_x_26:
[----:B-1----:R-:W-:Y:S01]  /*1ac0*/  ULEA UR33, UR17, UR4, 0x3 ;  /* 0x0000000411217291 */ /* 0x002fe2000f8e18ff */
[----:B--2---:R-:W-:Y:S01]  /*1ad0*/  @!P5 MOV R3, 0x1800 ;  /* 0x000018000003d802 */ /* 0x004fe20000000f00 */
[----:B--2---:R-:W-:Y:S10]  /*1ae0*/  @P0 BRA `(.L_x_22) ;  /* 0x00000000000c0947 */ /* 0x004ff40003800000 */
[----:B------:R-:W-:-:S04]  /*1af0*/  SHF.L.U32 R5, R15, 0x1f, RZ ;  /* 0x0000001f0f057819 */ /* 0x000fc800000006ff */
[----:B------:R-:W2:Y:S02]  /*1b00*/  SYNCS.PHASECHK.TRANS64.TRYWAIT P0, [UR33+0x110], R5 ;  /* 0x00011005ff0075a7 */ /* 0x000ea40008001121 */
[----:B--2---:R-:W-:Y:S05]  /*1b10*/  @!P0 BRA `(.L_x_23) ;  /* 0x0000006000cc8947 */ /* 0x004fea0003800000 */
.L_x_22:
[----:B------:R2:W-:Y:S01]  /*1b20*/  @!P5 SYNCS.ARRIVE.TRANS64 RZ, [UR33], R3 ;  /* 0x00000003ffffd9a7 */ /* 0x0005e20008000021 */
[----:B------:R-:W-:Y:S04]  /*1b30*/  BSSY.RECONVERGENT B0, `(.L_x_24) ;  /* 0x0000003000007945 */ /* 0x000fe80003800200 */
[----:B------:R-:W-:Y:S05]  /*1b40*/  @P4 BRA `(.L_x_25) ;  /* 0x0000000000044947 */ /* 0x000fea0003800000 */
[----:B------:R-:W-:Y:S05]  /*1b50*/  BPT.TRAP 0x1 ;  /* 0x000000040000795c */ /* 0x000fea0000300000 */
.L_x_25:
[----:B------:R-:W-:Y:S05]  /*1b60*/  BSYNC.RECONVERGENT B0 ;  /* 0x0000000000007941 */ /* 0x000fea0003800200 */
.L_x_24:
[----:B------:R-:W-:Y:S02]  /*1b70*/  UIADD3 UR6, UPT, UPT, UR17, 0x1, URZ ;  /* 0x0000000111067890 */ /* 0x000fe4000fffe0ff */
[----:B------:R-:W-:Y:S02]  /*1b80*/  ULEA UR32, UR17, UR4, 0xc ;  /* 0x0000000411207291 */ /* 0x000fe4000f8e60ff */
[----:B------:R-:W-:Y:S02]  /*1b90*/  UISETP.NE.AND UP0, UPT, UR6, 0x22, UPT ;  /* 0x000000220600788c */ /* 0x000fe4000bf05270 */
[----:B------:R-:W-:Y:S02]  /*1ba0*/  UIADD3 UR26, UP1, UPT, UR22, 0x80, URZ ;  /* 0x00000080161a7890 */ /* 0x000fe4000ff3e0ff */
[----:B------:R-:W-:Y:S02]  /*1bb0*/  USEL UR9, URZ, 0x1, UP0 ;  /* 0x00000001ff097887 */ /* 0x000fe40008000000 */
[----:B------:R-:W-:-:S02]  /*1bc0*/  USEL UR6, UR6, URZ, UP0 ;  /* 0x000000ff06067287 */ /* 0x000fc40008000000 */
[----:B------:R-:W-:Y:S02]  /*1bd0*/  UIADD3 UR20, UP0, UPT, UR22, 0x180, URZ ;  /* 0x0000018016147890 */ /* 0x000fe4000ff1e0ff */
[----:B------:R-:W-:Y:S01]  /*1be0*/  ULEA UR8, UR6, UR4, 0x3 ;  /* 0x0000000406087291 */ /* 0x000fe2000f8e18ff */
[----:B------:R-:W-:Y:S01]  /*1bf0*/  LOP3.LUT R15, R15, UR9, RZ, 0x3c, !PT ;  /* 0x000000090f0f7c12 */ /* 0x000fe2000f8e3cff */
[----:B------:R-:W-:Y:S02]  /*1c00*/  USHF.L.U32 UR35, UR16, 0x5, URZ ;  /* 0x0000000510237899 */ /* 0x000fe400080006ff */
[----:B------:R-:W-:Y:S01]  /*1c10*/  UIADD3.X UR27, UPT, UPT, URZ, UR23, URZ, UP1, !UPT ;  /* 0x00000017ff1b7290 */ /* 0x000fe20008ffe4ff */
[----:B-1----:R-:W-:Y:S01]  /*1c20*/  SHF.L.U32 R2, R15, 0x1f, RZ ;  /* 0x0000001f0f027819 */ /* 0x002fe200000006ff */
[----:B------:R-:W-:Y:S02]  /*1c30*/  UIADD3 UR32, UPT, UPT, UR32, 0x4600, URZ ;  /* 0x0000460020207890 */ /* 0x000fe4000fffe0ff */
[----:B------:R-:W-:Y:S01]  /*1c40*/  UIADD3.X UR21, UPT, UPT, URZ, UR23, URZ, UP0, !UPT ;  /* 0x00000017ff157290 */ /* 0x000fe200087fe4ff */
[----:B------:R1:W1:Y:S01]  /*1c50*/  SYNCS.PHASECHK.TRANS64.TRYWAIT P0, [UR8+0x110], R2 ;  /* 0x00011002ff0075a7 */ /* 0x0002620008001108 */
[----:B------:R-:W-:Y:S01]  /*1c60*/  ULEA UR8, UR17, UR4, 0xb ;  /* 0x0000000411087291 */ /* 0x000fe2000f8e58ff */
[----:B------:R-:W-:Y:S01]  /*1c70*/  UMOV UR18, 0x0 ;  /* 0x0000000000127882 */ /* 0x000fe20000000000 */
[----:B------:R-:W-:-:S02]  /*1c80*/  UMOV UR19, 0x10000000 ;  /* 0x1000000000137882 */ /* 0x000fc40000000000 */
[----:B------:R-:W-:Y:S01]  /*1c90*/  UIADD3 UR8, UPT, UPT, UR8, 0x26600, URZ ;  /* 0x0002660008087890 */ /* 0x000fe2000fffe0ff */
[----:B------:R1:W-:Y:S01]  /*1ca0*/  UTMALDG.3D [UR32], [UR26], desc[UR18] ;  /* 0x000012201a0075b4 */ /* 0x0003e20008011000 */
[----:B------:R-:W-:Y:S01]  /*1cb0*/  UMOV UR12, UR36 ;  /* 0x00000024000c7c82 */ /* 0x000fe20008000000 */
[----:B------:R-:W-:Y:S01]  /*1cc0*/  UMOV UR9, UR33 ;  /* 0x0000002100097c82 */ /* 0x000fe20008000000 */
[----:B------:R-:W-:Y:S01]  /*1cd0*/  UMOV UR10, UR35 ;  /* 0x00000023000a7c82 */ /* 0x000fe20008000000 */
[----:B------:R-:W-:Y:S01]  /*1ce0*/  UIADD3 UR16, UPT, UPT, UR16, 0x1, URZ ;  /* 0x0000000110107890 */ /* 0x000fe2000fffe0ff */
[----:B------:R-:W-:Y:S01]  /*1cf0*/  UMOV UR24, UR5 ;  /* 0x0000000500187c82 */ /* 0x000fe20008000000 */
[----:B------:R-:W-:Y:S02]  /*1d00*/  UMOV UR17, UR6 ;  /* 0x0000000600117c82 */ /* 0x000fe40008000000 */
[----:B------:R1:W-:Y:S01]  /*1d10*/  UTMALDG.3D [UR8], [UR20], desc[UR18] ;  /* 0x00001208140075b4 */ /* 0x0003e20008011000 */
[----:B------:R-:W-:-:S09]  /*1d20*/  UISETP.NE.AND UP0, UPT, UR16, UR5, UPT ;  /* 0x000000051000728c */ /* 0x000fd2000bf05270 */
[----:B------:R-:W-:Y:S05]  /*1d30*/  BRA.U UP0, `(.L_x_26) ;  /* 0xfffffffd00607547 */ /* 0x000fea000b83ffff */
.L_x_21:
[----:B-1----:R-:W-:Y:S01]  /*1d40*/  ULEA UR8, UR6, UR4, 0x3 ;  /* 0x0000000406087291 */ /* 0x002fe2000f8e18ff */
[----:B------:R-:W-:Y:S01]  /*1d50*/  SHF.L.U32 R2, R15, 0x1f, RZ ;  /* 0x0000001f0f027819 */ /* 0x000fe200000006ff */
[----:B------:R-:W-:Y:S01]  /*1d60*/  @!P1 SYNCS.ARRIVE.TRANS64.A1T0 RZ, [UR4+0x238], RZ ;  /* 0x000238ffffff99a7 */ /* 0x000fe20008100004 */
[----:B------:R-:W-:-:S06]  /*1d70*/  UISETP.GT.AND UP0, UPT, UR15, UR14, UPT ;  /* 0x0000000e0f00728c */ /* 0x000fcc000bf04270 */
[----:B--2---:R1:W2:Y:S03]  /*1d80*/  SYNCS.PHASECHK.TRANS64.TRYWAIT P0, [UR8+0x110], R2 ;  /* 0x00011002ff0075a7 */ /* 0x0042a60008001108 */
[----:B------:R-:W-:Y:S05]  /*1d90*/  BRA.U !UP0, `(.L_x_27) ;  /* 0x0000000108ac7547 */ /* 0x000fea000b800000 */
[----:B------:R-:W-:Y:S01]  /*1da0*/  UIADD3 UR21, UPT, UPT, UR7, UR24, URZ ;  /* 0x0000001807157290 */ /* 0x000fe2000fffe0ff */
[----:B------:R-:W-:-:S11]  /*1db0*/  UMOV UR25, UR6 ;  /* 0x0000000600197c82 */ /* 0x000fd60008000000 */
.L_x_32:
[----:B-1----:R-:W-:Y:S01]  /*1dc0*/  ULEA UR17, UR25, UR4, 0x3 ;  /* 0x0000000419117291 */ /* 0x002fe2000f8e18ff */
[----:B--2---:R-:W-:Y:S01]  /*1dd0*/  @!P5 MOV R3, 0x1800 ;  /* 0x000018000003d802 */ /* 0x004fe20000000f00 */
[----:B--2---:R-:W-:Y:S10]  /*1de0*/  @P0 BRA `(.L_x_28) ;  /* 0x00000000000c0947 */ /* 0x004ff40003800000 */
[----:B------:R-:W-:-:S04]  /*1df0*/  SHF.L.U32 R5, R15, 0x1f, RZ ;  /* 0x0000001f0f057819 */ /* 0x000fc800000006ff */
[----:B------:R-:W2:Y:S02]  /*1e00*/  SYNCS.PHASECHK.TRANS64.TRYWAIT P0, [UR17+0x110], R5 ;  /* 0x00011005ff0075a7 */ /* 0x000ea40008001111 */
[----:B--2---:R-:W-:Y:S05]  /*1e10*/  @!P0 BRA `(.L_x_29) ;  /* 0x0000006000248947 */ /* 0x004fea0003800000 */
.L_x_28:
[----:B------:R2:W-:Y:S01]  /*1e20*/  @!P5 SYNCS.ARRIVE.TRANS64 RZ, [UR17], R3 ;  /* 0x00000003ffffd9a7 */ /* 0x0005e20008000011 */
[----:B------:R-:W-:Y:S04]  /*1e30*/  BSSY.RECONVERGENT B0, `(.L_x_30) ;  /* 0x0000003000007945 */ /* 0x000fe80003800200 */
[----:B------:R-:W-:Y:S05]  /*1e40*/  @P4 BRA `(.L_x_31) ;  /* 0x0000000000044947 */ /* 0x000fea0003800000 */
[----:B------:R-:W-:Y:S05]  /*1e50*/  BPT.TRAP 0x1 ;  /* 0x000000040000795c */ /* 0x000fea0000300000 */
.L_x_31:
[----:B------:R-:W-:Y:S05]  /*1e60*/  BSYNC.RECONVERGENT B0 ;  /* 0x0000000000007941 */ /* 0x000fea0003800200 */
.L_x_30:
        /* <DEDUP_REMOVED lines=10> */
[----:B------:R-:W-:Y:S01]  /*1f10*/  UIADD3 UR16, UPT, UPT, UR16, 0x4600, URZ ;  /* 0x0000460010107890 */ /* 0x000fe2000fffe0ff */
[----:B-1----:R-:W-:Y:S01]  /*1f20*/  SHF.L.U32 R2, R15, 0x1f, RZ ;  /* 0x0000001f0f027819 */ /* 0x002fe200000006ff */
[----:B------:R-:W-:Y:S02]  /*1f30*/  UIADD3.X UR31, UPT, UPT, URZ, UR23, URZ, UP1, !UPT ;  /* 0x00000017ff1f7290 */ /* 0x000fe40008ffe4ff */
[----:B------:R-:W-:Y:S01]  /*1f40*/  UIADD3.X UR29, UPT, UPT, URZ, UR23, URZ, UP0, !UPT ;  /* 0x00000017ff1d7290 */ /* 0x000fe200087fe4ff */
[----:B------:R1:W1:Y:S01]  /*1f50*/  SYNCS.PHASECHK.TRANS64.TRYWAIT P0, [UR8+0x110], R2 ;  /* 0x00011002ff0075a7 */ /* 0x0002620008001108 */
[----:B------:R-:W-:Y:S01]  /*1f60*/  ULEA UR8, UR25, UR4, 0xb ;  /* 0x0000000419087291 */ /* 0x000fe2000f8e58ff */
[----:B------:R-:W-:Y:S01]  /*1f70*/  UMOV UR26, 0x0 ;  /* 0x00000000001a7882 */ /* 0x000fe20000000000 */
[----:B------:R-:W-:-:S02]  /*1f80*/  UMOV UR27, 0x10000000 ;  /* 0x10000000001b7882 */ /* 0x000fc40000000000 */
[----:B------:R-:W-:Y:S01]  /*1f90*/  UIADD3 UR8, UPT, UPT, UR8, 0x26600, URZ ;  /* 0x0002660008087890 */ /* 0x000fe2000fffe0ff */
[----:B------:R-:W-:Y:S01]  /*1fa0*/  UMOV UR18, UR34 ;  /* 0x0000002200127c82 */ /* 0x000fe20008000000 */
[----:B------:R-:W-:Y:S01]  /*1fb0*/  UMOV UR20, UR36 ;  /* 0x0000002400147c82 */ /* 0x000fe20008000000 */
[----:B------:R-:W-:Y:S01]  /*1fc0*/  UMOV UR12, UR36 ;  /* 0x00000024000c7c82 */ /* 0x000fe20008000000 */
[----:B------:R-:W-:Y:S01]  /*1fd0*/  UMOV UR9, UR17 ;  /* 0x0000001100097c82 */ /* 0x000fe20008000000 */
[----:B------:R-:W-:Y:S01]  /*1fe0*/  UMOV UR10, UR19 ;  /* 0x00000013000a7c82 */ /* 0x000fe20008000000 */
[----:B------:R1:W-:Y:S01]  /*1ff0*/  UTMALDG.3D [UR16], [UR30], desc[UR26] ;  /* 0x00001a101e0075b4 */ /* 0x0003e20008011000 */
[----:B------:R-:W-:Y:S01]  /*2000*/  UIADD3 UR24, UPT, UPT, UR24, 0x1, URZ ;  /* 0x0000000118187890 */ /* 0x000fe2000fffe0ff */
[----:B------:R-:W-:-:S03]  /*2010*/  UMOV UR25, UR6 ;  /* 0x0000000600197c82 */ /* 0x000fc60008000000 */
[----:B------:R-:W-:Y:S01]  /*2020*/  UISETP.NE.AND UP0, UPT, UR24, UR21, UPT ;  /* 0x000000151800728c */ /* 0x000fe2000bf05270 */
[----:B------:R1:W-:Y:S08]  /*2030*/  UTMALDG.3D [UR8], [UR28], desc[UR26] ;  /* 0x00001a081c0075b4 */ /* 0x0003f00008011000 */
[----:B------:R-:W-:Y:S05]  /*2040*/  BRA.U UP0, `(.L_x_32) ;  /* 0xfffffffd005c7547 */ /* 0x000fea000b83ffff */
.L_x_27:
[----:B-1----:R-:W-:Y:S01]  /*2050*/  LEA R2, R14, UR4, 0x3 ;  /* 0x000000040e027c11 */ /* 0x002fe2000f8e18ff */
[----:B------:R-:W-:Y:S01]  /*2060*/  NOP ;  /* 0x0000000000007918 */ /* 0x000fe20000000000 */
[----:B--2---:R-:W-:Y:S02]  /*2070*/  SHF.L.U32 R3, R12, 0x1f, RZ ;  /* 0x0000001f0c037819 */ /* 0x004fe400000006ff */
[----:B------:R-:W-:Y:S02]  /*2080*/  LEA R4, R14, UR4, 0x4 ;  /* 0x000000040e047c11 */ /* 0x000fe4000f8e20ff */
[----:B------:R-:W1:Y:S02]  /*2090*/  SYNCS.PHASECHK.TRANS64.TRYWAIT P0, [R2+URZ+0x240], R3 ;  /* 0x00024003020075a7 */ /* 0x000e6400080011ff */
[----:B-1----:R-:W-:Y:S05]  /*20a0*/  @!P0 BRA `(.L_x_33) ;  /* 0x0000005c00988947 */ /* 0x002fea0003800000 */
.L_x_129:
[----:B------:R-:W2:Y:S01]  /*20b0*/  LDS.128 R4, [R4+0x2d0] ;  /* 0x0002d00004047984 */ /* 0x000ea20000000c00 */
[----:B---3--:R-:W-:Y:S01]  /*20c0*/  ISETP.GE.AND P0, PT, R72, 0x1, PT ;  /* 0x000000014800780c */ /* 0x008fe20003f06270 */
[----:B-1----:R-:W-:Y:S01]  /*20d0*/  VIADD R2, R2, 0x250 ;  /* 0x0000025002027836 */ /* 0x002fe20000000000 */
[----:B------:R-:W-:Y:S01]  /*20e0*/  @!PT LDS RZ, [RZ] ;  /* 0x00000000fffff984 */ /* 0x000fe20000000800 */
[----:B------:R-:W-:Y:S01]  /*20f0*/  @!PT LDS RZ, [RZ] ;  /* 0x00000000fffff984 */ /* 0x000fe20000000800 */
[----:B------:R-:W-:Y:S01]  /*2100*/  @!PT LDS RZ, [RZ] ;  /* 0x00000000fffff984 */ /* 0x000fe20000000800 */
[----:B------:R-:W-:Y:S01]  /*2110*/  @!PT LDS RZ, [RZ] ;  /* 0x00000000fffff984 */ /* 0x000fe20000000800 */
[----:B------:R1:W-:Y:S06]  /*2120*/  MEMBAR.ALL.CTA ;  /* 0x0000000000007992 */ /* 0x0003ec0000008000 */
[----:B-1----:R-:W1:Y:S01]  /*2130*/  FENCE.VIEW.ASYNC.S ;  /* 0x00000000000073c6 */ /* 0x002e620000000000 */
[----:B------:R-:W-:-:S04]  /*2140*/  PRMT R2, RZ, 0x654, R2 ;  /* 0x00000654ff027816 */ /* 0x000fc80000000002 */
[----:B-1----:R1:W-:Y:S01]  /*2150*/  SYNCS.ARRIVE.TRANS64.RED.A1T0 RZ, [R2+URZ], RZ ;  /* 0x000000ff02ff79a7 */ /* 0x0023e200081004ff */
[----:B--2---:R-:W-:-:S13]  /*2160*/  LOP3.LUT P2, RZ, R6, 0x1, RZ, 0xc0, !PT ;  /* 0x0000000106ff7812 */ /* 0x004fda000784c0ff */
[----:B------:R-:W-:Y:S01]  /*2170*/  @P2 SHF.R.U32.HI R3, RZ, 0x10, R5 ;  /* 0x00000010ff032819 */ /* 0x000fe20000011605 */
[----:B------:R-:W-:Y:S01]  /*2180*/  VOTEU.ANY UP0, P2 ;  /* 0x0000000000ff7886 */ /* 0x000fe20001000100 */
[----:B------:R-:W-:Y:S02]  /*2190*/  @P2 MOV R13, R4 ;  /* 0x00000004000d2202 */ /* 0x000fe40000000f00 */
[----:B------:R-:W-:Y:S02]  /*21a0*/  @P2 R2UR.BROADCAST UR8, R3 ;  /* 0x00000000030822ca */ /* 0x000fe400008e0000 */
[----:B------:R-:W-:-:S11]  /*21b0*/  @P2 LOP3.LUT R11, R5, 0xffff, RZ, 0xc0, !PT ;  /* 0x0000ffff050b2812 */ /* 0x000fd600078ec0ff */
[----:B------:R-:W-:Y:S01]  /*21c0*/  @UP0 UMOV UR36, UR8 ;  /* 0x0000000800240c82 */ /* 0x000fe20008000000 */
[----:B-1----:R-:W-:Y:S05]  /*21d0*/  @!P0 BRA `(.L_x_34) ;  /* 0x0000000000b88947 */ /* 0x002fea0003800000 */
[----:B------:R-:W4:Y:S01]  /*21e0*/  LDC.64 R4, c[0x0][0xb18] ;  /* 0x0002c600ff047b82 */ /* 0x000f220000000a00 */
[----:B------:R-:W-:-:S07]  /*21f0*/  ISETP.NE.AND P3, PT, R72, 0x1, PT ;  /* 0x000000014800780c */ /* 0x000fce0003f65270 */
[----:B------:R-:W1:Y:S08]  /*2200*/  LDC.64 R6, c[0x0][0xb10] ;  /* 0x0002c400ff067b82 */ /* 0x000e700000000a00 */
[----:B------:R-:W2:Y:S08]  /*2210*/  LDC R16, c[0x0][0xb20] ;  /* 0x0002c800ff107b82 */ /* 0x000eb00000000800 */
[----:B------:R-:W3:Y:S01]  /*2220*/  LDC R18, c[0x0][0xb0c] ;  /* 0x0002c300ff127b82 */ /* 0x000ee20000000800 */
[----:B----4-:R-:W-:Y:S01]  /*2230*/  IMAD.HI.U32 R17, R0, R5, RZ ;  /* 0x0000000500117227 */ /* 0x010fe200078e00ff */
[----:B------:R-:W-:-:S03]  /*2240*/  ISETP.NE.AND P0, PT, R4, 0x1, PT ;  /* 0x000000010400780c */ /* 0x000fc60003f05270 */
[----:B------:R-:W-:-:S03]  /*2250*/  IMAD.HI.U32 R5, R11, R5, RZ ;  /* 0x000000050b057227 */ /* 0x000fc600078e00ff */
[----:B------:R-:W4:Y:S01]  /*2260*/  LDC.64 R2, c[0x0][0xb28] ;  /* 0x0002ca00ff027b82 */ /* 0x000f220000000a00 */
[----:B-1----:R-:W-:-:S04]  /*2270*/  IMAD.HI.U32 R20, R9, R6, RZ ;  /* 0x0000000609147227 */ /* 0x002fc800078e00ff */
[----:B------:R-:W-:Y:S01]  /*2280*/  IMAD.HI.U32 R22, R13, R6, RZ ;  /* 0x000000060d167227 */ /* 0x000fe200078e00ff */
[----:B------:R-:W-:Y:S02]  /*2290*/  SHF.R.U32.HI R20, RZ, R7, R20 ;  /* 0x00000007ff147219 */ /* 0x000fe40000011614 */
[-C--:B--2---:R-:W-:Y:S02]  /*22a0*/  SHF.R.U32.HI R17, RZ, R16.reuse, R17 ;  /* 0x00000010ff117219 */ /* 0x084fe40000011611 */
[----:B------:R-:W-:Y:S02]  /*22b0*/  SHF.R.U32.HI R16, RZ, R16, R5 ;  /* 0x00000010ff107219 */ /* 0x000fe40000011605 */
[----:B------:R-:W-:Y:S02]  /*22c0*/  SEL R17, R0, R17, !P0 ;  /* 0x0000001100117207 */ /* 0x000fe40004000000 */
[----:B------:R-:W-:Y:S02]  /*22d0*/  SHF.R.U32.HI R22, RZ, R7, R22 ;  /* 0x00000007ff167219 */ /* 0x000fe40000011616 */
[----:B---3--:R-:W-:-:S02]  /*22e0*/  ISETP.NE.AND P1, PT, R18, 0x1, PT ;  /* 0x000000011200780c */ /* 0x008fc40003f25270 */
[----:B------:R-:W-:Y:S02]  /*22f0*/  SEL R5, R11, R16, !P0 ;  /* 0x000000100b057207 */ /* 0x000fe40004000000 */
[----:B------:R-:W-:Y:S02]  /*2300*/  SEL R19, R9, R20, !P1 ;  /* 0x0000001409137207 */ /* 0x000fe40004800000 */
[----:B------:R-:W-:Y:S01]  /*2310*/  SEL R7, R13, R22, !P1 ;  /* 0x000000160d077207 */ /* 0x000fe20004800000 */
[----:B----4-:R-:W-:-:S04]  /*2320*/  IMAD.HI.U32 R20, R17, R2, RZ ;  /* 0x0000000211147227 */ /* 0x010fc800078e00ff */
        /* <DEDUP_REMOVED lines=10> */
[----:B------:R-:W-:-:S04]  /*23d0*/  @!P0 IMAD.HI.U32 R16, R7, R2, RZ ;  /* 0x0000000207108227 */ /* 0x000fc800078e00ff */
[----:B------:R-:W-:Y:S01]  /*23e0*/  IMAD.MOV R2, RZ, RZ, -R6 ;  /* 0x000000ffff027224 */ /* 0x000fe200078e0a06 */
[----:B------:R-:W-:-:S03]  /*23f0*/  @!P0 SHF.R.U32.HI R16, RZ, R3, R16 ;  /* 0x00000003ff108219 */ /* 0x000fc60000011610 */
[----:B------:R-:W-:Y:S01]  /*2400*/  IMAD R2, R72, R2, R5 ;  /* 0x0000000248027224 */ /* 0x000fe200078e0205 */
        /* <DEDUP_REMOVED lines=11> */
.L_x_34:
[----:B------:R-:W1:Y:S02]  /*24c0*/  LDCU UR8, c[0x0][0xb30] ;  /* 0x00016600ff0877ac */ /* 0x000e640008000800 */
[----:B-1----:R-:W-:-:S09]  /*24d0*/  UISETP.NE.AND UP0, UPT, UR8, 0x1, UPT ;  /* 0x000000010800788c */ /* 0x002fd2000bf05270 */
[----:B------:R-:W-:Y:S05]  /*24e0*/  BRA.U UP0, `(.L_x_35) ;  /* 0x0000000100407547 */ /* 0x000fea000b800000 */
[----:B------:R-:W1:Y:S08]  /*24f0*/  LDC.64 R4, c[0x0][0xb10] ;  /* 0x0002c400ff047b82 */ /* 0x000e700000000a00 */
[----:B------:R-:W2:Y:S08]  /*2500*/  LDC.64 R2, c[0x0][0xb18] ;  /* 0x0002c600ff027b82 */ /* 0x000eb00000000a00 */
[----:B------:R-:W3:Y:S08]  /*2510*/  LDC R6, c[0x0][0xb20] ;  /* 0x0002c800ff067b82 */ /* 0x000ef00000000800 */
[----:B------:R-:W4:Y:S01]  /*2520*/  LDC R16, c[0x0][0xb0c] ;  /* 0x0002c300ff107b82 */ /* 0x000f220000000800 */
[----:B-1----:R-:W-:-:S05]  /*2530*/  IMAD.HI.U32 R4, R13, R4, RZ ;  /* 0x000000040d047227 */ /* 0x002fca00078e00ff */
[----:B------:R-:W-:Y:S01]  /*2540*/  SHF.R.U32.HI R4, RZ, R5, R4 ;  /* 0x00000005ff047219 */ /* 0x000fe20000011604 */
[----:B--2---:R-:W-:Y:S01]  /*2550*/  IMAD.HI.U32 R3, R11, R3, RZ ;  /* 0x000000030b037227 */ /* 0x004fe200078e00ff */
[----:B------:R-:W-:-:S04]  /*2560*/  ISETP.NE.AND P0, PT, R2, 0x1, PT ;  /* 0x000000010200780c */ /* 0x000fc80003f05270 */
[----:B---3--:R-:W-:-:S04]  /*2570*/  SHF.R.U32.HI R6, RZ, R6, R3 ;  /* 0x00000006ff067219 */ /* 0x008fc80000011603 */
[----:B------:R-:W-:Y:S02]  /*2580*/  SEL R3, R11, R6, !P0 ;  /* 0x000000060b037207 */ /* 0x000fe40004000000 */
[----:B----4-:R-:W-:-:S04]  /*2590*/  ISETP.NE.AND P1, PT, R16, 0x1, PT ;  /* 0x000000011000780c */ /* 0x010fc80003f25270 */
[----:B------:R-:W-:-:S05]  /*25a0*/  SEL R4, R13, R4, !P1 ;  /* 0x000000040d047207 */ /* 0x000fca0004800000 */
[----:B------:R-:W-:Y:S02]  /*25b0*/  IMAD.IADD R5, R3, 0x1, -R4 ;  /* 0x0000000103057824 */ /* 0x000fe400078e0a04 */
[----:B------:R-:W-:Y:S02]  /*25c0*/  IMAD.IADD R3, R4, 0x1, -R3 ;  /* 0x0000000104037824 */ /* 0x000fe400078e0a03 */
[----:B------:R-:W-:Y:S02]  /*25d0*/  IMAD R13, R5, R16, R13 ;  /* 0x00000010050d7224 */ /* 0x000fe400078e020d */
[----:B------:R-:W-:-:S07]  /*25e0*/  IMAD R11, R3, R2, R11 ;  /* 0x00000002030b7224 */ /* 0x000fce00078e020b */
.L_x_35:
[----:B------:R-:W-:Y:S01]  /*25f0*/  VIADD R14, R14, 0x1 ;  /* 0x000000010e0e7836 */ /* 0x000fe20000000000 */
[----:B------:R-:W-:Y:S01]  /*2600*/  PLOP3.LUT P1, PT, PT, PT, PT, 0x80, 0x8 ;  /* 0x000000000008781c */ /* 0x000fe20003f2f070 */
[----:B------:R-:W-:Y:S02]  /*2610*/  IMAD.IADD R167, R13, 0x1, R166 ;  /* 0x000000010da77824 */ /* 0x000fe400078e02a6 */
[----:B------:R-:W-:Y:S01]  /*2620*/  IMAD.IADD R165, R11, 0x1, R164 ;  /* 0x000000010ba57824 */ /* 0x000fe200078e02a4 */
[----:B------:R-:W-:-:S04]  /*2630*/  ISETP.NE.AND P0, PT, R14, 0x2, PT ;  /* 0x000000020e00780c */ /* 0x000fc80003f05270 */
[----:B------:R-:W-:Y:S02]  /*2640*/  SEL R3, RZ, 0x1, P0 ;  /* 0x00000001ff037807 */ /* 0x000fe40000000000 */
[----:B------:R-:W-:Y:S02]  /*2650*/  SEL R14, R14, RZ, P0 ;  /* 0x000000ff0e0e7207 */ /* 0x000fe40000000000 */
[----:B------:R-:W-:Y:S01]  /*2660*/  LOP3.LUT R12, R12, R3, RZ, 0x3c, !PT ;  /* 0x000000030c0c7212 */ /* 0x000fe200078e3cff */
[----:B------:R-:W-:Y:S06]  /*2670*/  @P2 BRA `(.L_x_36) ;  /* 0xfffffff000982947 */ /* 0x000fec000383ffff */
[----:B------:R-:W-:Y:S01]  /*2680*/  UIADD3 UR4, UPT, UPT, UR4, 0x110, URZ ;  /* 0x0000011004047890 */ /* 0x000fe2000fffe0ff */
[----:B------:R-:W-:-:S03]  /*2690*/  SHF.L.U32 R3, R15, 0x1f, RZ ;  /* 0x0000001f0f037819 */ /* 0x000fc600000006ff */
[----:B------:R-:W-:-:S09]  /*26a0*/  ULEA UR5, UR6, UR4, 0x3 ;  /* 0x0000000406057291 */ /* 0x000fd2000f8e18ff */
[----:B------:R-:W1:Y:S02]  /*26b0*/  SYNCS.PHASECHK.TRANS64.TRYWAIT P0, [UR5], R3 ;  /* 0x00000003ff0075a7 */ /* 0x000e640008001105 */
[----:B-1----:R-:W-:Y:S05]  /*26c0*/  @!P0 BRA `(.L_x_37) ;  /* 0x0000005800248947 */ /* 0x002fea0003800000 */
.L_x_131:
[----:B------:R-:W-:-:S04]  /*26d0*/  UIADD3 UR6, UPT, UPT, UR6, 0x1, URZ ;  /* 0x0000000106067890 */ /* 0x000fc8000fffe0ff */
[----:B------:R-:W-:-:S04]  /*26e0*/  UISETP.NE.AND UP0, UPT, UR6, 0x22, UPT ;  /* 0x000000220600788c */ /* 0x000fc8000bf05270 */
[----:B------:R-:W-:Y:S02]  /*26f0*/  USEL UR7, URZ, 0x1, UP0 ;  /* 0x00000001ff077887 */ /* 0x000fe40008000000 */
[----:B------:R-:W-:-:S04]  /*2700*/  USEL UR6, UR6, URZ, UP0 ;  /* 0x000000ff06067287 */ /* 0x000fc80008000000 */
[----:B------:R-:W-:Y:S01]  /*2710*/  ULEA UR5, UR6, UR4, 0x3 ;  /* 0x0000000406057291 */ /* 0x000fe2000f8e18ff */
[----:B------:R-:W-:-:S04]  /*2720*/  LOP3.LUT R2, R15, UR7, RZ, 0x3c, !PT ;  /* 0x000000070f027c12 */ /* 0x000fc8000f8e3cff */
[----:B-1----:R-:W-:-:S04]  /*2730*/  SHF.L.U32 R3, R2, 0x1f, RZ ;  /* 0x0000001f02037819 */ /* 0x002fc800000006ff */
[----:B------:R-:W1:Y:S02]  /*2740*/  SYNCS.PHASECHK.TRANS64.TRYWAIT P0, [UR5], R3 ;  /* 0x00000003ff0075a7 */ /* 0x000e640008001105 */
[----:B-1----:R-:W-:Y:S05]  /*2750*/  @!P0 BRA `(.L_x_38) ;  /* 0x0000005800188947 */ /* 0x002fea0003800000 */
.L_x_133:
        /* <DEDUP_REMOVED lines=9> */
.L_x_135:
        /* <DEDUP_REMOVED lines=9> */
.L_x_137:
        /* <DEDUP_REMOVED lines=9> */
.L_x_139:
        /* <DEDUP_REMOVED lines=9> */
.L_x_141:
        /* <DEDUP_REMOVED lines=9> */
.L_x_143:
        /* <DEDUP_REMOVED lines=9> */
.L_x_145:
        /* <DEDUP_REMOVED lines=9> */
.L_x_147:
        /* <DEDUP_REMOVED lines=9> */
.L_x_149:
        /* <DEDUP_REMOVED lines=9> */
.L_x_151:
        /* <DEDUP_REMOVED lines=9> */
.L_x_153:
        /* <DEDUP_REMOVED lines=9> */
.L_x_155:
        /* <DEDUP_REMOVED lines=9> */
.L_x_157:
        /* <DEDUP_REMOVED lines=9> */
.L_x_159:
        /* <DEDUP_REMOVED lines=9> */
.L_x_161:
        /* <DEDUP_REMOVED lines=9> */
.L_x_163:
        /* <DEDUP_REMOVED lines=9> */
.L_x_165:
        /* <DEDUP_REMOVED lines=9> */
.L_x_167:
        /* <DEDUP_REMOVED lines=9> */
.L_x_169:
        /* <DEDUP_REMOVED lines=9> */
.L_x_171:
        /* <DEDUP_REMOVED lines=9> */
.L_x_173:
        /* <DEDUP_REMOVED lines=9> */
.L_x_175:
        /* <DEDUP_REMOVED lines=9> */
.L_x_177:
        /* <DEDUP_REMOVED lines=9> */
.L_x_179:
        /* <DEDUP_REMOVED lines=9> */
.L_x_181:
        /* <DEDUP_REMOVED lines=9> */
.L_x_183:
        /* <DEDUP_REMOVED lines=9> */
.L_x_185:
        /* <DEDUP_REMOVED lines=9> */
.L_x_187:
        /* <DEDUP_REMOVED lines=9> */
.L_x_189:
        /* <DEDUP_REMOVED lines=9> */
.L_x_191:
        /* <DEDUP_REMOVED lines=9> */
.L_x_193:
        /* <DEDUP_REMOVED lines=9> */
.L_x_195:
[----:B------:R-:W-:-:S04]  /*38d0*/  UIADD3 UR6, UPT, UPT, UR6, 0x1, URZ ;  /* 0x0000000106067890 */ /* 0x000fc8000fffe0ff */
[----:B------:R-:W-:-:S04]  /*38e0*/  UISETP.NE.AND UP0, UPT, UR6, 0x22, UPT ;  /* 0x000000220600788c */ /* 0x000fc8000bf05270 */
[----:B------:R-:W-:Y:S02]  /*38f0*/  USEL UR5, URZ, 0x1, UP0 ;  /* 0x00000001ff057887 */ /* 0x000fe40008000000 */
[----:B------:R-:W-:-:S04]  /*3900*/  USEL UR6, UR6, URZ, UP0 ;  /* 0x000000ff06067287 */ /* 0x000fc80008000000 */
[----:B------:R-:W-:Y:S01]  /*3910*/  ULEA UR6, UR6, UR4, 0x3 ;  /* 0x0000000406067291 */ /* 0x000fe2000f8e18ff */
[----:B-1----:R-:W-:-:S04]  /*3920*/  LOP3.LUT R3, R2, UR5, RZ, 0x3c, !PT ;  /* 0x0000000502037c12 */ /* 0x002fc8000f8e3cff */
[----:B------:R-:W-:Y:S01]  /*3930*/  SHF.L.U32 R3, R3, 0x1f, RZ ;  /* 0x0000001f03037819 */ /* 0x000fe200000006ff */
[----:B----4-:R-:W-:-:S07]  /*3940*/  IMAD.U32 R0, RZ, RZ, UR6 ;  /* 0x00000006ff007e24 */ /* 0x010fce000f8e00ff */
.L_x_70:
[----:B-1----:R1:W2:Y:S02]  /*3950*/  SYNCS.PHASECHK.TRANS64.TRYWAIT P0, [R0+URZ], R3 ;  /* 0x00000003000075a7 */ /* 0x0022a400080011ff */
[----:B--2---:R-:W-:Y:S05]  /*3960*/  @!P0 NANOSLEEP.SYNCS 0x989680 ;  /* 0x009896800000895d */ /* 0x004fea0003900000 */
[----:B------:R-:W2:Y:S02]  /*3970*/  @!P0 SYNCS.PHASECHK.TRANS64 P0, [R0+URZ], R3 ;  /* 0x00000003000085a7 */ /* 0x000ea400080010ff */
[----:B--2---:R-:W-:Y:S05]  /*3980*/  @P0 EXIT ;  /* 0x000000000000094d */ /* 0x004fea0003800000 */
[----:B------:R-:W-:Y:S05]  /*3990*/  BRA `(.L_x_70) ;  /* 0xfffffffc00ec7947 */ /* 0x000fea000383ffff */
.L_x_18:
[----:B------:R-:W-:-:S04]  /*39a0*/  UISETP.NE.AND UP1, UPT, UR37, URZ, UPT ;  /* 0x000000ff2500728c */ /* 0x000fc8000bf25270 */
[----:B------:R-:W-:-:S09]  /*39b0*/  UISETP.NE.OR UP1, UPT, UR8, 0x1, UP1 ;  /* 0x000000010800788c */ /* 0x000fd20008f25670 */
[----:B------:R-:W-:Y:S05]  /*39c0*/  BRA.U UP1, `(.L_x_71) ;  /* 0x0000000501487547 */ /* 0x000fea000b800000 */
[----:B------:R-:W-:Y:S01]  /*39d0*/  ISETP.NE.AND P2, PT, R2, RZ, PT ;  /* 0x000000ff0200720c */ /* 0x000fe20003f45270 */
[----:B------:R-:W-:Y:S01]  /*39e0*/  IMAD.MOV.U32 R12, RZ, RZ, 0x1 ;  /* 0x00000001ff0c7424 */ /* 0x000fe200078e00ff */
[----:B------:R-:W-:Y:S02]  /*39f0*/  CS2R R10, SRZ ;  /* 0x00000000000a7805 */ /* 0x000fe4000001ff00 */
[----:B------:R-:W-:Y:S01]  /*3a00*/  CS2R R8, SRZ ;  /* 0x0000000000087805 */ /* 0x000fe2000001ff00 */
[----:B------:R-:W-:Y:S01]  /*3a10*/  UMOV UR4, 0x400 ;  /* 0x0000040000047882 */ /* 0x000fe20000000000 */
[----:B------:R-:W-:Y:S01]  /*3a20*/  UMOV UR6, URZ ;  /* 0x000000ff00067c82 */ /* 0x000fe20008000000 */
[----:B------:R-:W-:-:S12]  /*3a30*/  ULEA UR37, UR37, UR4, 0x18 ;  /* 0x0000000425257291 */ /* 0x000fd8000f8ec0ff */
.L_x_75:
[----:B------:R-:W-:Y:S02]  /*3a40*/  LEA R0, R8, UR37, 0x3 ;  /* 0x0000002508007c11 */ /* 0x000fe4000f8e18ff */
[----:B------:R-:W-:-:S03]  /*3a50*/  SHF.L.U32 R5, R9, 0x1f, RZ ;  /* 0x0000001f09057819 */ /* 0x000fc600000006ff */
[----:B------:R-:W-:Y:S01]  /*3a60*/  VIADD R4, R0, 0x2b0 ;  /* 0x000002b000047836 */ /* 0x000fe20000000000 */
[----:B------:R-:W1:Y:S02]  /*3a70*/  SYNCS.PHASECHK.TRANS64.TRYWAIT P0, [R0+URZ+0x2a0], R5 ;  /* 0x0002a005000075a7 */ /* 0x000e6400080011ff */
[----:B-1----:R-:W-:Y:S05]  /*3a80*/  @!P0 BRA `(.L_x_72) ;  /* 0x00000050004c8947 */ /* 0x002fea0003800000 */
.L_x_196:
[----:B------:R-:W-:Y:S01]  /*3a90*/  ULEA UR5, UR6, UR37, 0x3 ;  /* 0x0000002506057291 */ /* 0x000fe2000f8e18ff */
[----:B------:R-:W-:Y:S02]  /*3aa0*/  PRMT R4, RZ, 0x654, R4 ;  /* 0x00000654ff047816 */ /* 0x000fe40000000004 */
[----:B-1----:R-:W-:Y:S01]  /*3ab0*/  SHF.L.U32 R5, R12, 0x1f, RZ ;  /* 0x0000001f0c057819 */ /* 0x002fe200000006ff */
[----:B------:R-:W-:Y:S01]  /*3ac0*/  UIADD3 UR4, UPT, UPT, UR5, 0x240, URZ ;  /* 0x0000024005047890 */ /* 0x000fe2000fffe0ff */
[----:B------:R1:W-:Y:S05]  /*3ad0*/  SYNCS.ARRIVE.TRANS64.RED.A1T0 RZ, [R4+URZ], RZ ;  /* 0x000000ff04ff79a7 */ /* 0x0003ea00081004ff */
[----:B------:R-:W-:Y:S01]  /*3ae0*/  IMAD.U32 R7, RZ, RZ, UR4 ;  /* 0x00000004ff077e24 */ /* 0x000fe2000f8e00ff */
[----:B------:R-:W2:Y:S04]  /*3af0*/  SYNCS.PHASECHK.TRANS64.TRYWAIT P0, [UR5+0x250], R5 ;  /* 0x00025005ff0075a7 */ /* 0x000ea80008001105 */
[----:B------:R-:W-:Y:S01]  /*3b00*/  PRMT R6, R2, 0x654, R7 ;  /* 0x0000065402067816 */ /* 0x000fe20000000007 */
[----:B-1----:R-:W-:Y:S01]  /*3b10*/  @!P2 IMAD.MOV.U32 R4, RZ, RZ, 0x10 ;  /* 0x00000010ff04a424 */ /* 0x002fe200078e00ff */
[----:B--2---:R-:W-:Y:S06]  /*3b20*/  @!P0 BRA `(.L_x_73) ;  /* 0x0000005000388947 */ /* 0x004fec0003800000 */
.L_x_198:
[----:B------:R-:W-:Y:S01]  /*3b30*/  ULEA UR4, UR6, UR37, 0x4 ;  /* 0x0000002506047291 */ /* 0x000fe2000f8e20ff */
[----:B------:R-:W-:Y:S01]  /*3b40*/  SEL R3, R6, R3, !P2 ;  /* 0x0000000306037207 */ /* 0x000fe20005000000 */
[----:B------:R-:W-:Y:S01]  /*3b50*/  UIADD3 UR5, UPT, UPT, UR5, 0x240, URZ ;  /* 0x0000024005057890 */ /* 0x000fe2000fffe0ff */
[----:B-1----:R-:W-:Y:S01]  /*3b60*/  LEA R0, R11, UR37, 0x3 ;  /* 0x000000250b007c11 */ /* 0x002fe2000f8e18ff */
[----:B------:R-:W-:Y:S01]  /*3b70*/  UIADD3 UR4, UPT, UPT, UR4, 0x2d0, URZ ;  /* 0x000002d004047890 */ /* 0x000fe2000fffe0ff */
[----:B------:R-:W-:Y:S01]  /*3b80*/  SHF.L.U32 R5, R10, 0x1f, RZ ;  /* 0x0000001f0a057819 */ /* 0x000fe200000006ff */
[----:B------:R1:W-:Y:S01]  /*3b90*/  @!P2 SYNCS.ARRIVE.TRANS64.RED RZ, [R3+URZ], R4 ;  /* 0x0000000403ffa9a7 */ /* 0x0003e200080004ff */
[----:B------:R-:W-:Y:S01]  /*3ba0*/  UIADD3 UR6, UPT, UPT, UR6, 0x1, URZ ;  /* 0x0000000106067890 */ /* 0x000fe2000fffe0ff */
[----:B------:R-:W-:-:S03]  /*3bb0*/  VIADD R8, R8, 0x1 ;  /* 0x0000000108087836 */ /* 0x000fc60000000000 */
[----:B------:R-:W-:Y:S02]  /*3bc0*/  UISETP.NE.AND UP0, UPT, UR6, 0x2, UPT ;  /* 0x000000020600788c */ /* 0x000fe4000bf05270 */
[----:B------:R-:W-:Y:S06]  /*3bd0*/  UGETNEXTWORKID.BROADCAST [UR4], [UR5] ;  /* 0x00000000040073ca */ /* 0x000fec0008000100 */
[----:B------:R-:W-:Y:S01]  /*3be0*/  USEL UR4, URZ, 0x1, UP0 ;  /* 0x00000001ff047887 */ /* 0x000fe20008000000 */
[----:B------:R-:W-:Y:S01]  /*3bf0*/  ISETP.NE.AND P0, PT, R8, 0x2, PT ;  /* 0x000000020800780c */ /* 0x000fe20003f05270 */
[----:B------:R-:W-:Y:S01]  /*3c00*/  USEL UR6, UR6, URZ, UP0 ;  /* 0x000000ff06067287 */ /* 0x000fe20008000000 */
[----:B------:R-:W2:Y:S03]  /*3c10*/  SYNCS.PHASECHK.TRANS64.TRYWAIT P1, [R0+URZ+0x240], R5 ;  /* 0x00024005000075a7 */ /* 0x000ea600080211ff */
[----:B------:R-:W-:Y:S01]  /*3c20*/  LOP3.LUT R12, R12, UR4, RZ, 0x3c, !PT ;  /* 0x000000040c0c7c12 */ /* 0x000fe2000f8e3cff */
[----:B-12---:R-:W-:Y:S07]  /*3c30*/  @!P1 BRA `(.L_x_74) ;  /* 0x00000050000c9947 */ /* 0x006fee0003800000 */
.L_x_199:
[C---:B------:R-:W-:Y:S01]  /*3c40*/  LEA R4, R11.reuse, UR37, 0x4 ;  /* 0x000000250b047c11 */ /* 0x040fe2000f8e20ff */
[----:B-1----:R-:W-:Y:S01]  /*3c50*/  VIADD R0, R0, 0x250 ;  /* 0x0000025000007836 */ /* 0x002fe20000000000 */
[----:B------:R-:W-:Y:S01]  /*3c60*/  SEL R8, R8, RZ, P0 ;  /* 0x000000ff08087207 */ /* 0x000fe20000000000 */
[----:B------:R-:W-:-:S03]  /*3c70*/  VIADD R11, R11, 0x1 ;  /* 0x000000010b0b7836 */ /* 0x000fc60000000000 */
[----:B------:R-:W1:Y:S01]  /*3c80*/  LDS.128 R4, [R4+0x2d0] ;  /* 0x0002d00004047984 */ /* 0x000e620000000c00 */
[----:B------:R-:W-:Y:S02]  /*3c90*/  PRMT R0, RZ, 0x654, R0 ;  /* 0x00000654ff007816 */ /* 0x000fe40000000000 */
[C---:B------:R-:W-:Y:S01]  /*3ca0*/  ISETP.NE.AND P1, PT, R11.reuse, 0x2, PT ;  /* 0x000000020b00780c */ /* 0x040fe20003f25270 */
[----:B------:R-:W-:Y:S01]  /*3cb0*/  @!PT LDS RZ, [RZ] ;  /* 0x00000000fffff984 */ /* 0x000fe20000000800 */
[----:B------:R-:W-:Y:S01]  /*3cc0*/  @!PT LDS RZ, [RZ] ;  /* 0x00000000fffff984 */ /* 0x000fe20000000800 */
[----:B------:R-:W-:Y:S01]  /*3cd0*/  @!PT LDS RZ, [RZ] ;  /* 0x00000000fffff984 */ /* 0x000fe20000000800 */
[----:B------:R-:W-:Y:S01]  /*3ce0*/  @!PT LDS RZ, [RZ] ;  /* 0x00000000fffff984 */ /* 0x000fe20000000800 */
[----:B------:R2:W-:Y:S06]  /*3cf0*/  MEMBAR.ALL.CTA ;  /* 0x0000000000007992 */ /* 0x0005ec0000008000 */
[----:B--2---:R-:W2:Y:S01]  /*3d00*/  FENCE.VIEW.ASYNC.S ;  /* 0x00000000000073c6 */ /* 0x004ea20000000000 */
[----:B------:R-:W-:Y:S01]  /*3d10*/  SEL R11, R11, RZ, P1 ;  /* 0x000000ff0b0b7207 */ /* 0x000fe20000800000 */
[----:B--2---:R2:W-:Y:S01]  /*3d20*/  SYNCS.ARRIVE.TRANS64.RED.A1T0 RZ, [R0+URZ], RZ ;  /* 0x000000ff00ff79a7 */ /* 0x0045e200081004ff */
[----:B-1----:R-:W-:-:S02]  /*3d30*/  LOP3.LUT P3, RZ, R6, 0x1, RZ, 0xc0, !PT ;  /* 0x0000000106ff7812 */ /* 0x002fc4000786c0ff */
[----:B------:R-:W-:-:S04]  /*3d40*/  SEL R5, RZ, 0x1, P1 ;  /* 0x00000001ff057807 */ /* 0x000fc80000800000 */
[----:B------:R-:W-:Y:S02]  /*3d50*/  LOP3.LUT R10, R10, R5, RZ, 0x3c, !PT ;  /* 0x000000050a0a7212 */ /* 0x000fe400078e3cff */
[----:B--2---:R-:W-:-:S04]  /*3d60*/  SEL R0, RZ, 0x1, P0 ;  /* 0x00000001ff007807 */ /* 0x004fc80000000000 */
[----:B------:R-:W-:Y:S01]  /*3d70*/  LOP3.LUT R9, R9, R0, RZ, 0x3c, !PT ;  /* 0x0000000009097212 */ /* 0x000fe200078e3cff */
[----:B------:R-:W-:Y:S06]  /*3d80*/  @P3 BRA `(.L_x_75) ;  /* 0xfffffffc002c3947 */ /* 0x000fec000383ffff */
[----:B------:R-:W-:Y:S01]  /*3d90*/  ULEA UR5, UR6, UR37, 0x3 ;  /* 0x0000002506057291 */ /* 0x000fe2000f8e18ff */
[----:B------:R-:W-:-:S08]  /*3da0*/  SHF.L.U32 R3, R12, 0x1f, RZ ;  /* 0x0000001f0c037819 */ /* 0x000fd000000006ff */
[----:B------:R-:W1:Y:S02]  /*3db0*/  SYNCS.PHASECHK.TRANS64 P0, [UR5+0x250], R3 ;  /* 0x00025003ff0075a7 */ /* 0x000e640008001005 */
[----:B-1----:R-:W-:Y:S05]  /*3dc0*/  @P0 BRA `(.L_x_76) ;  /* 0x0000000000080947 */ /* 0x002fea0003800000 */
[----:B------:R-:W1:Y:S02]  /*3dd0*/  SYNCS.PHASECHK.TRANS64.TRYWAIT P0, [UR5+0x250], R3 ;  /* 0x00025003ff0075a7 */ /* 0x000e640008001105 */
[----:B-1----:R-:W-:Y:S05]  /*3de0*/  @!P0 BRA `(.L_x_77) ;  /* 0x0000004c00b48947 */ /* 0x002fea0003800000 */
.L_x_76:
[----:B------:R-:W-:-:S04]  /*3df0*/  UIADD3 UR4, UPT, UPT, UR6, 0x1, URZ ;  /* 0x0000000106047890 */ /* 0x000fc8000fffe0ff */
[----:B------:R-:W-:-:S04]  /*3e00*/  UISETP.NE.AND UP0, UPT, UR4, 0x2, UPT ;  /* 0x000000020400788c */ /* 0x000fc8000bf05270 */
[----:B------:R-:W-:Y:S02]  /*3e10*/  USEL UR7, URZ, 0x1, UP0 ;  /* 0x00000001ff077887 */ /* 0x000fe40008000000 */
[----:B------:R-:W-:-:S04]  /*3e20*/  USEL UR4, UR4, URZ, UP0 ;  /* 0x000000ff04047287 */ /* 0x000fc80008000000 */
[----:B------:R-:W-:Y:S01]  /*3e30*/  ULEA UR4, UR4, UR37, 0x3 ;  /* 0x0000002504047291 */ /* 0x000fe2000f8e18ff */
[----:B-1----:R-:W-:-:S04]  /*3e40*/  LOP3.LUT R3, R12, UR7, RZ, 0x3c, !PT ;  /* 0x000000070c037c12 */ /* 0x002fc8000f8e3cff */
[----:B------:R-:W-:-:S04]  /*3e50*/  SHF.L.U32 R0, R3, 0x1f, RZ ;  /* 0x0000001f03007819 */ /* 0x000fc800000006ff */
[----:B------:R-:W1:Y:S02]  /*3e60*/  SYNCS.PHASECHK.TRANS64 P0, [UR4+0x250], R0 ;  /* 0x00025000ff0075a7 */ /* 0x000e640008001004 */
[----:B-1----:R-:W-:Y:S05]  /*3e70*/  @P0 EXIT ;  /* 0x000000000000094d */ /* 0x002fea0003800000 */
[----:B------:R-:W-:Y:S02]  /*3e80*/  SHF.L.U32 R3, R3, 0x1f, RZ ;  /* 0x0000001f03037819 */ /* 0x000fe400000006ff */
[----:B------:R-:W-:-:S07]  /*3e90*/  MOV R0, UR4 ;  /* 0x0000000400007c02 */ /* 0x000fce0008000f00 */
.L_x_78:
[----:B-1----:R1:W2:Y:S02]  /*3ea0*/  SYNCS.PHASECHK.TRANS64.TRYWAIT P0, [R0+URZ+0x250], R3 ;  /* 0x00025003000075a7 */ /* 0x0022a400080011ff */
[----:B--2---:R-:W-:Y:S05]  /*3eb0*/  @!P0 NANOSLEEP.SYNCS 0x989680 ;  /* 0x009896800000895d */ /* 0x004fea0003900000 */
[----:B------:R-:W2:Y:S02]  /*3ec0*/  @!P0 SYNCS.PHASECHK.TRANS64 P0, [R0+URZ+0x250], R3 ;  /* 0x00025003000085a7 */ /* 0x000ea400080010ff */
[----:B--2---:R-:W-:Y:S05]  /*3ed0*/  @P0 EXIT ;  /* 0x000000000000094d */ /* 0x004fea0003800000 */
[----:B------:R-:W-:Y:S05]  /*3ee0*/  BRA `(.L_x_78) ;  /* 0xfffffffc00ec7947 */ /* 0x000fea000383ffff */
.L_x_71:
[----:B------:R-:W-:-:S09]  /*3ef0*/  UISETP.NE.AND UP1, UPT, UR8, URZ, UPT ;  /* 0x000000ff0800728c */ /* 0x000fd2000bf25270 */
[----:B------:R-:W-:Y:S05]  /*3f00*/  BRA.U UP1, `(.L_x_79) ;  /* 0x0000000d01607547 */ /* 0x000fea000b800000 */
[----:B------:R-:W-:Y:S01]  /*3f10*/  UMOV UR4, 0x40 ;  /* 0x0000004000047882 */ /* 0x000fe20000000000 */
[----:B------:R-:W-:Y:S01]  /*3f20*/  NOP ;  /* 0x0000000000007918 */ /* 0x000fe20000000000 */
[----:B------:R-:W-:Y:S01]  /*3f30*/  ULEA UR4, UR37, UR4, 0x18 ;  /* 0x0000000425047291 */ /* 0x000fe2000f8ec0ff */
[----:B------:R-:W-:Y:S02]  /*3f40*/  UMOV UR5, 0x400 ;  /* 0x0000040000057882 */ /* 0x000fe40000000000 */
[----:B------:R-:W-:-:S06]  /*3f50*/  ULEA UR37, UR37, UR5, 0x18 ;  /* 0x0000000525257291 */ /* 0x000fcc000f8ec0ff */
[----:B------:R-:W1:Y:S02]  /*3f60*/  LDS.U8 R0, [UR4+0x1c] ;  /* 0x00001c04ff007984 */ /* 0x000e640008000000 */
[----:B-1----:R-:W-:-:S13]  /*3f70*/  ISETP.NE.AND P0, PT, R0, RZ, PT ;  /* 0x000000ff0000720c */ /* 0x002fda0003f05270 */
[----:B------:R-:W-:Y:S05]  /*3f80*/  @P0 BRA `(.L_x_80) ;  /* 0x0000000000580947 */ /* 0x000fea0003800000 */
[----:B------:R-:W-:-:S13]  /*3f90*/  ELECT P0, URZ, PT ;  /* 0x0000000000ff782f */ /* 0x000fda0003800000 */
[----:B------:R-:W-:Y:S05]  /*3fa0*/  @!P0 BRA `(.L_x_81) ;  /* 0x0000000000608947 */ /* 0x000fea0003800000 */
[----:B------:R-:W-:Y:S01]  /*3fb0*/  UMOV UR5, 0x10 ;  /* 0x0000001000057882 */ /* 0x000fe20000000000 */
[----:B------:R-:W-:Y:S01]  /*3fc0*/  HFMA2 R0, -RZ, RZ, 0, 5.9604644775390625e-08 ;  /* 0x00000001ff007431 */ /* 0x000fe200000001ff */
[----:B------:R-:W-:-:S03]  /*3fd0*/  MOV R2, 0xffff ;  /* 0x0000ffff00027802 */ /* 0x000fc60000000f00 */
[----:B------:R-:W-:Y:S04]  /*3fe0*/  DEPBAR.LE SB1, 0x36 ;  /* 0x00009d800000791a */ /* 0x000fe80000000000 */
[----:B------:R-:W1:Y:S02]  /*3ff0*/  UTCATOMSWS.FIND_AND_SET.ALIGN UP0, UR5, UR5 ;  /* 0x00000005000575e3 */ /* 0x000e640008000800 */
[----:B-1----:R-:W-:Y:S01]  /*4000*/  MOV R3, UR5 ;  /* 0x0000000500037c02 */ /* 0x002fe20008000f00 */
[----:B------:R-:W-:Y:S06]  /*4010*/  BRA.U UP0, `(.L_x_82) ;  /* 0x0000000100187547 */ /* 0x000fec000b800000 */
.L_x_83:
[----:B------:R-:W-:Y:S05]  /*4020*/  NANOSLEEP 0x64 ;  /* 0x000000640000795d */ /* 0x000fea0003800000 */
[----:B------:R-:W-:-:S05]  /*4030*/  UMOV UR5, 0x10 ;  /* 0x0000001000057882 */ /* 0x000fca0000000000 */
[----:B------:R-:W-:Y:S04]  /*4040*/  DEPBAR.LE SB1, 0x36 ;  /* 0x00009d800000791a */ /* 0x000fe80000000000 */
[----:B------:R-:W1:Y:S02]  /*4050*/  UTCATOMSWS.FIND_AND_SET.ALIGN UP0, UR5, UR5 ;  /* 0x00000005000575e3 */ /* 0x000e640008000800 */
[----:B-1----:R-:W-:Y:S01]  /*4060*/  MOV R3, UR5 ;  /* 0x0000000500037c02 */ /* 0x002fe20008000f00 */
[----:B------:R-:W-:Y:S05]  /*4070*/  BRA.U !UP0, `(.L_x_83) ;  /* 0xfffffffd08e87547 */ /* 0x000fea000b83ffff */
.L_x_82:
[-C--:B------:R-:W-:Y:S02]  /*4080*/  SHF.L.U32 R2, R2, R3.reuse, RZ ;  /* 0x0000000302027219 */ /* 0x080fe400000006ff */
[----:B------:R-:W-:Y:S01]  /*4090*/  SHF.L.U32 R0, R0, R3, RZ ;  /* 0x0000000300007219 */ /* 0x000fe200000006ff */
[----:B------:R-:W-:Y:S02]  /*40a0*/  IMAD.SHL.U32 R3, R3, 0x20, RZ ;  /* 0x0000002003037824 */ /* 0x000fe400078e00ff */
[----:B------:R1:W-:Y:S04]  /*40b0*/  ATOMS.OR RZ, [UR4+0x14], R2 ;  /* 0x00001402ffff798c */ /* 0x0003e8000b000004 */
[----:B------:R1:W-:Y:S04]  /*40c0*/  ATOMS.OR RZ, [UR4+0x18], R0 ;  /* 0x00001800ffff798c */ /* 0x0003e8000b000004 */
[----:B------:R1:W-:Y:S01]  /*40d0*/  STS [UR37+0x2f0], R3 ;  /* 0x0002f003ff007988 */ /* 0x0003e20008000825 */
[----:B------:R-:W-:Y:S05]  /*40e0*/  BRA `(.L_x_81) ;  /* 0x0000000000107947 */ /* 0x000fea0003800000 */
.L_x_80:
[----:B------:R-:W-:Y:S02]  /*40f0*/  MOV R0, 0xffffffff ;  /* 0xffffffff00007802 */ /* 0x000fe40000000f00 */
[----:B------:R-:W-:-:S03]  /*4100*/  MOV R2, 0x4130 ;  /* 0x0000413000027802 */ /* 0x000fc60000000f00 */
[----:B------:R1:W-:Y:S04]  /*4110*/  STS [UR37+0x2f0], R0 ;  /* 0x0002f000ff007988 */ /* 0x0003e80008000825 */
[----:B-1-3-5:R-:W-:Y:S05]  /*4120*/  CALL.REL.NOINC `($__internal_1_$__cuda_sm10x_tcgen05_guardrail_trap_phase_invalid_during_alloc) ;  /* 0x0000005000307944 */ /* 0x02afea0003c00000 */
.L_x_81:
[----:B------:R-:W-:Y:S05]  /*4130*/  WARPSYNC.ALL ;  /* 0x0000000000007948 */ /* 0x000fea0003800000 */
[----:B------:R-:W2:Y:S01]  /*4140*/  S2UR UR6, SR_CgaCtaId ;  /* 0x00000000000679c3 */ /* 0x000ea20000008800 */
[----:B------:R-:W-:Y:S01]  /*4150*/  UMOV UR4, 0x400 ;  /* 0x0000040000047882 */ /* 0x000fe20000000000 */
[----:B------:R-:W-:-:S06]  /*4160*/  NOP ;  /* 0x0000000000007918 */ /* 0x000fcc0000000000 */
[----:B------:R-:W-:Y:S06]  /*4170*/  BAR.ARV 0x6, 0xa0 ;  /* 0x0182800000007b1d */ /* 0x000fec0000002000 */
[----:B------:R-:W4:Y:S01]  /*4180*/  LDCU UR7, c[0x0][0x38c] ;  /* 0x00007180ff0777ac */ /* 0x000f220008000800 */
[----:B------:R-:W-:Y:S01]  /*4190*/  IMAD.MOV.U32 R11, RZ, RZ, 0x1 ;  /* 0x00000001ff0b7424 */ /* 0x000fe200078e00ff */
[----:B------:R-:W-:Y:S01]  /*41a0*/  CS2R R8, SRZ ;  /* 0x0000000000087805 */ /* 0x000fe2000001ff00 */
[----:B------:R-:W-:Y:S01]  /*41b0*/  IMAD.MOV.U32 R10, RZ, RZ, RZ ;  /* 0x000000ffff0a7224 */ /* 0x000fe200078e00ff */
[----:B------:R-:W-:Y:S01]  /*41c0*/  UMOV UR17, URZ ;  /* 0x000000ff00117c82 */ /* 0x000fe20008000000 */
[----:B------:R-:W-:Y:S01]  /*41d0*/  UMOV UR16, URZ ;  /* 0x000000ff00107c82 */ /* 0x000fe20008000000 */
[----:B------:R-:W-:Y:S01]  /*41e0*/  UMOV UR20, 0x0 ;  /* 0x0000000000147882 */ /* 0x000fe20000000000 */
[----:B------:R-:W-:Y:S01]  /*41f0*/  UMOV UR21, 0x81084a0 ;  /* 0x081084a000157882 */ /* 0x000fe20000000000 */
[----:B--2---:R-:W-:Y:S01]  /*4200*/  ULEA UR6, UR6, UR4, 0x18 ;  /* 0x0000000406067291 */ /* 0x004fe2000f8ec0ff */
[----:B------:R-:W2:Y:S03]  /*4210*/  LDCU UR4, c[0x0][0x38c] ;  /* 0x00007180ff0477ac */ /* 0x000ea60008000800 */
[----:B------:R-:W-:-:S02]  /*4220*/  UIADD3 UR11, UPT, UPT, UR6, 0x26600, URZ ;  /* 0x00026600060b7890 */ /* 0x000fc4000fffe0ff */
[----:B----4-:R-:W-:-:S03]  /*4230*/  UIADD3 UR7, UPT, UPT, UR7, 0x1f, URZ ;  /* 0x0000001f07077890 */ /* 0x010fc6000fffe0ff */
[----:B-1----:R-:W1:Y:S01]  /*4240*/  LDS R0, [UR6+0x2f0] ;  /* 0x0002f006ff007984 */ /* 0x002e620008000800 */
[----:B------:R-:W-:Y:S02]  /*4250*/  UIADD3 UR18, UPT, UPT, UR6, 0x4600, URZ ;  /* 0x0000460006127890 */ /* 0x000fe4000fffe0ff */
[----:B------:R-:W-:Y:S02]  /*4260*/  USHF.R.S32.HI UR5, URZ, 0x1f, UR7 ;  /* 0x0000001fff057899 */ /* 0x000fe40008011407 */
[----:B------:R-:W-:Y:S02]  /*4270*/  USHF.R.U32.HI UR11, URZ, 0x4, UR11 ;  /* 0x00000004ff0b7899 */ /* 0x000fe4000801160b */
[----:B------:R-:W-:Y:S02]  /*4280*/  ULEA.HI UR5, UR5, UR7, URZ, 0x5 ;  /* 0x0000000705057291 */ /* 0x000fe4000f8f28ff */
[----:B------:R-:W-:Y:S02]  /*4290*/  USHF.R.U32.HI UR18, URZ, 0x4, UR18 ;  /* 0x00000004ff127899 */ /* 0x000fe40008011612 */
[----:B------:R-:W-:-:S02]  /*42a0*/  USHF.R.S32.HI UR5, URZ, 0x5, UR5 ;  /* 0x00000005ff057899 */ /* 0x000fc40008011405 */
[----:B------:R-:W-:Y:S02]  /*42b0*/  ULOP3.LUT UR11, UR11, 0x3fff, URZ, 0xc0, !UPT ;  /* 0x00003fff0b0b7892 */ /* 0x000fe4000f8ec0ff */
[----:B------:R-:W-:Y:S02]  /*42c0*/  UISETP.LT.AND UP0, UPT, UR5, 0x1, UPT ;  /* 0x000000010500788c */ /* 0x000fe4000bf01270 */
[----:B------:R-:W-:Y:S02]  /*42d0*/  ULOP3.LUT UR18, UR18, 0x3fff, URZ, 0xc0, !UPT ;  /* 0x00003fff12127892 */ /* 0x000fe4000f8ec0ff */
[----:B------:R-:W-:Y:S02]  /*42e0*/  USEL UR10, UR5, 0x1, !UP0 ;  /* 0x00000001050a7887 */ /* 0x000fe4000c000000 */
[----:B------:R-:W-:Y:S02]  /*42f0*/  ULOP3.LUT UR11, UR11, 0x10000, URZ, 0xfc, !UPT ;  /* 0x000100000b0b7892 */ /* 0x000fe4000f8efcff */
[----:B------:R-:W-:-:S02]  /*4300*/  UIADD3 UR10, UPT, UPT, -UR10, URZ, URZ ;  /* 0x000000ff0a0a7290 */ /* 0x000fc4000fffe1ff */
[----:B--2---:R-:W-:Y:S01]  /*4310*/  UISETP.GE.AND UP3, UPT, UR4, 0x1, UPT ;  /* 0x000000010400788c */ /* 0x004fe2000bf66270 */
[----:B-1----:R-:W-:-:S15]  /*4320*/  R2UR UR19, R0 ;  /* 0x00000000001372ca */ /* 0x002fde00000e0000 */
.L_x_90:
[----:B------:R-:W-:Y:S02]  /*4330*/  LEA R0, R10, UR6, 0x3 ;  /* 0x000000060a007c11 */ /* 0x000fe4000f8e18ff */
[----:B------:R-:W-:Y:S02]  /*4340*/  SHF.L.U32 R5, R9, 0x1f, RZ ;  /* 0x0000001f09057819 */ /* 0x000fe400000006ff */
[----:B------:R-:W-:Y:S01]  /*4350*/  PLOP3.LUT P0, PT, PT, PT, UP3, 0x80, 0x8 ;  /* 0x000000000008781c */ /* 0x000fe20003f0f038 */
[----:B------:R-:W-:Y:S01]  /*4360*/  VIADD R3, R0, 0x250 ;  /* 0x0000025000037836 */ /* 0x000fe20000000000 */
[----:B-1----:R-:W1:Y:S02]  /*4370*/  SYNCS.PHASECHK.TRANS64.TRYWAIT P1, [R0+URZ+0x240], R5 ;  /* 0x00024005000075a7 */ /* 0x002e6400080211ff */
[----:B-1--4-:R-:W-:Y:S09]  /*4380*/  @!P1 BRA `(.L_x_84) ;  /* 0x0000004800649947 */ /* 0x012ff20003800000 */
.L_x_201:
[----:B------:R-:W-:Y:S01]  /*4390*/  LEA R4, R10, UR6, 0x4 ;  /* 0x000000060a047c11 */ /* 0x000fe2000f8e20ff */
[----:B------:R-:W-:Y:S01]  /*43a0*/  @UP3 ULEA UR4, UR16, UR6, 0x3 ;  /* 0x0000000610043291 */ /* 0x000fe2000f8e18ff */
[----:B------:R-:W-:Y:S01]  /*43b0*/  PLOP3.LUT P2, PT, PT, PT, PT, 0x80, 0x8 ;  /* 0x000000000008781c */ /* 0x000fe20003f4f070 */
[----:B------:R-:W-:Y:S01]  /*43c0*/  ULEA UR9, UR17, UR6, 0x3 ;  /* 0x0000000611097291 */ /* 0x000fe2000f8e18ff */
[----:B------:R-:W-:Y:S02]  /*43d0*/  PRMT R3, RZ, 0x654, R3 ;  /* 0x00000654ff037816 */ /* 0x000fe40000000003 */
[----:B-1----:R-:W1:Y:S01]  /*43e0*/  LDS.128 R4, [R4+0x2d0] ;  /* 0x0002d00004047984 */ /* 0x002e620000000c00 */
[----:B------:R-:W-:Y:S02]  /*43f0*/  @P0 SHF.L.U32 R2, R8, 0x1f, RZ ;  /* 0x0000001f08020819 */ /* 0x000fe400000006ff */
[----:B------:R-:W-:Y:S01]  /*4400*/  SHF.L.U32 R0, R11, 0x1f, RZ ;  /* 0x0000001f0b007819 */ /* 0x000fe200000006ff */
[----:B------:R-:W-:Y:S01]  /*4410*/  @!PT LDS RZ, [RZ] ;  /* 0x00000000fffff984 */ /* 0x000fe20000000800 */
[----:B------:R-:W-:Y:S01]  /*4420*/  @!PT LDS RZ, [RZ] ;  /* 0x00000000fffff984 */ /* 0x000fe20000000800 */
[----:B------:R-:W-:Y:S01]  /*4430*/  @!PT LDS RZ, [RZ] ;  /* 0x00000000fffff984 */ /* 0x000fe20000000800 */
[----:B------:R-:W-:Y:S01]  /*4440*/  @!PT LDS RZ, [RZ] ;  /* 0x00000000fffff984 */ /* 0x000fe20000000800 */
[----:B------:R2:W-:Y:S06]  /*4450*/  MEMBAR.ALL.CTA ;  /* 0x0000000000007992 */ /* 0x0005ec0000008000 */
[----:B--2---:R-:W2:Y:S02]  /*4460*/  FENCE.VIEW.ASYNC.S ;  /* 0x00000000000073c6 */ /* 0x004ea40000000000 */
[----:B--2---:R2:W-:Y:S01]  /*4470*/  SYNCS.ARRIVE.TRANS64.RED.A1T0 RZ, [R3+URZ], RZ ;  /* 0x000000ff03ff79a7 */ /* 0x0045e200081004ff */
[----:B------:R2:W4:Y:S01]  /*4480*/  @P0 SYNCS.PHASECHK.TRANS64.TRYWAIT P2, [UR4], R2 ;  /* 0x00000002ff0005a7 */ /* 0x0005220008041104 */
[----:B-1----:R-:W-:Y:S01]  /*4490*/  LOP3.LUT P1, RZ, R6, 0x1, RZ, 0xc0, !PT ;  /* 0x0000000106ff7812 */ /* 0x002fe2000782c0ff */
[----:B------:R-:W1:Y:S02]  /*44a0*/  SYNCS.PHASECHK.TRANS64.TRYWAIT P0, [UR9+0x280], R0 ;  /* 0x00028000ff0075a7 */ /* 0x000e640008001109 */
[----:B-12-4-:R-:W-:Y:S10]  /*44b0*/  @!P0 BRA `(.L_x_85) ;  /* 0x00000048002c8947 */ /* 0x016ff40003800000 */
.L_x_203:
[----:B------:R-:W-:Y:S01]  /*44c0*/  IADD3 R10, PT, PT, R10, 0x1, RZ ;  /* 0x000000010a0a7810 */ /* 0x000fe20007ffe0ff */
[----:B------:R-:W-:Y:S06]  /*44d0*/  BRA.U !UP3, `(.L_x_86) ;  /* 0x000000010b8c7547 */ /* 0x000fec000b800000 */
[----:B------:R-:W-:Y:S02]  /*44e0*/  ULEA UR8, UR17, UR19, 0x6 ;  /* 0x0000001311087291 */ /* 0x000fe4000f8e30ff */
[----:B------:R-:W-:Y:S01]  /*44f0*/  UPLOP3.LUT UP4, UPT, UPT, UPT, UPT, 0x40, 0x4 ;  /* 0x000000000004789c */ /* 0x000fe20003f8e870 */
[----:B------:R-:W-:Y:S01]  /*4500*/  UMOV UR15, UR10 ;  /* 0x0000000a000f7c82 */ /* 0x000fe20008000000 */
[----:B------:R-:W-:Y:S01]  /*4510*/  UMOV UR14, UR5 ;  /* 0x00000005000e7c82 */ /* 0x000fe20008000000 */
[----:B------:R-:W-:-:S08]  /*4520*/  UMOV UR13, UR16 ;  /* 0x00000010000d7c82 */ /* 0x000fd00008000000 */
.L_x_89:
[----:B------:R-:W-:Y:S02]  /*4530*/  UIADD3 UR15, UPT, UPT, UR15, 0x1, URZ ;  /* 0x000000010f0f7890 */ /* 0x000fe4000fffe0ff */
[----:B--2---:R-:W-:Y:S02]  /*4540*/  ULEA UR7, UR13, UR6, 0x3 ;  /* 0x000000060d077291 */ /* 0x004fe4000f8e18ff */
[----:B------:R-:W-:Y:S01]  /*4550*/  UISETP.NE.AND UP0, UPT, UR15, URZ, UPT ;  /* 0x000000ff0f00728c */ /* 0x000fe2000bf05270 */
[----:B----4-:R-:W-:Y:S10]  /*4560*/  @P2 BRA `(.L_x_87) ;  /* 0x00000000000c2947 */ /* 0x010ff40003800000 */
[----:B-1----:R-:W-:Y:S04]  /*4570*/  SHF.L.U32 R3, R8, 0x1f, RZ ;  /* 0x0000001f08037819 */ /* 0x002fe800000006ff */
[----:B------:R-:W1:Y:S02]  /*4580*/  SYNCS.PHASECHK.TRANS64.TRYWAIT P0, [UR7], R3 ;  /* 0x00000003ff0075a7 */ /* 0x000e640008001107 */
[----:B-1----:R-:W-:Y:S05]  /*4590*/  @!P0 BRA `(.L_x_88) ;  /* 0x00000048000c8947 */ /* 0x002fea0003800000 */
.L_x_87:
[----:B------:R-:W-:Y:S01]  /*45a0*/  UISETP.NE.AND UP1, UPT, UR14, 0x1, UPT ;  /* 0x000000010e00788c */ /* 0x000fe2000bf25270 */
[----:B------:R-:W-:Y:S01]  /*45b0*/  PLOP3.LUT P2, PT, PT, PT, PT, 0x80, 0x8 ;  /* 0x000000000008781c */ /* 0x000fe20003f4f070 */
[----:B------:R-:W-:Y:S02]  /*45c0*/  UIADD3 UR16, UPT, UPT, UR13, 0x1, URZ ;  /* 0x000000010d107890 */ /* 0x000fe4000fffe0ff */
[----:B------:R-:W-:Y:S02]  /*45d0*/  ULEA UR22, UR13, UR11, 0x7 ;  /* 0x0000000b0d167291 */ /* 0x000fe4000f8e38ff */
[----:B------:R-:W-:Y:S01]  /*45e0*/  UISETP.NE.AND UP2, UPT, UR16, 0x22, UPT ;  /* 0x000000221000788c */ /* 0x000fe2000bf45270 */
[----:B------:R-:W-:Y:S01]  /*45f0*/  PLOP3.LUT P0, PT, PT, PT, UP1, 0x80, 0x8 ;  /* 0x000000000008781c */ /* 0x000fe20003f0f018 */
[----:B------:R-:W-:Y:S02]  /*4600*/  UIADD3 UR7, UPT, UPT, UR7, 0x110, URZ ;  /* 0x0000011007077890 */ /* 0x000fe4000fffe0ff */
[----:B------:R-:W-:Y:S02]  /*4610*/  USEL UR12, URZ, 0x1, UP2 ;  /* 0x00000001ff0c7887 */ /* 0x000fe40009000000 */
[----:B------:R-:W-:Y:S01]  /*4620*/  USEL UR16, UR16, URZ, UP2 ;  /* 0x000000ff10107287 */ /* 0x000fe20009000000 */
[----:B------:R-:W-:Y:S01]  /*4630*/  UMOV UR23, 0xc0004010 ;  /* 0xc000401000177882 */ /* 0x000fe20000000000 */
[----:B------:R-:W-:Y:S02]  /*4640*/  UMOV UR25, 0x40004040 ;  /* 0x4000404000197882 */ /* 0x000fe40000000000 */
[----:B------:R-:W-:Y:S01]  /*4650*/  @UP1 ULEA UR4, UR16, UR6, 0x3 ;  /* 0x0000000610041291 */ /* 0x000fe2000f8e18ff */
[----:B------:R-:W-:Y:S01]  /*4660*/  LOP3.LUT R8, R8, UR12, RZ, 0x3c, !PT ;  /* 0x0000000c08087c12 */ /* 0x000fe2000f8e3cff */
[----:B------:R-:W-:Y:S03]  /*4670*/  UIADD3 UR14, UPT, UPT, UR14, -0x1, URZ ;  /* 0xffffffff0e0e7890 */ /* 0x000fe6000fffe0ff */
[----:B-1----:R-:W-:Y:S04]  /*4680*/  @P0 SHF.L.U32 R0, R8, 0x1f, RZ ;  /* 0x0000001f08000819 */ /* 0x002fe800000006ff */
[----:B------:R2:W4:Y:S01]  /*4690*/  @P0 SYNCS.PHASECHK.TRANS64.TRYWAIT P2, [UR4], R0 ;  /* 0x00000000ff0005a7 */ /* 0x0005220008041104 */
[----:B------:R-:W-:Y:S03]  /*46a0*/  USHF.L.U32 UR4, UR13, 0x8, URZ ;  /* 0x000000080d047899 */ /* 0x000fe600080006ff */
[----:B------:R-:W-:Y:S01]  /*46b0*/  UMOV UR13, UR16 ;  /* 0x00000010000d7c82 */ /* 0x000fe20008000000 */
[----:B------:R-:W-:Y:S09]  /*46c0*/  UIADD3 UR24, UPT, UPT, UR18, UR4, URZ ;  /* 0x0000000412187290 */ /* 0x000ff2000fffe0ff */
[----:B------:R2:W-:Y:S01]  /*46d0*/  UTCIMMA gdesc[UR24], gdesc[UR22], tmem[UR8], tmem[UR20], idesc[UR21], UP4 ;  /* 0x00ff1416180075ea */ /* 0x0005e2000a000108 */
[----:B------:R-:W-:Y:S01]  /*46e0*/  UPLOP3.LUT UP4, UPT, UPT, UPT, UPT, 0x80, 0x8 ;  /* 0x000000000008789c */ /* 0x000fe20003f8f070 */
[----:B------:R2:W-:Y:S01]  /*46f0*/  UTCBAR [UR7], URZ ;  /* 0x000000ff070073e9 */ /* 0x0005e200080000ff */
[----:B------:R-:W-:Y:S09]  /*4700*/  BRA.U UP0, `(.L_x_89) ;  /* 0xfffffffd00887547 */ /* 0x000ff2000b83ffff */
.L_x_86:
[----:B------:R-:W-:Y:S01]  /*4710*/  UIADD3 UR17, UPT, UPT, UR17, 0x1, URZ ;  /* 0x0000000111117890 */ /* 0x000fe2000fffe0ff */
[C---:B------:R-:W-:Y:S01]  /*4720*/  ISETP.NE.AND P0, PT, R10.reuse, 0x2, PT ;  /* 0x000000020a00780c */ /* 0x040fe20003f05270 */
[----:B------:R-:W-:Y:S02]  /*4730*/  UIADD3 UR9, UPT, UPT, UR9, 0x260, URZ ;  /* 0x0000026009097890 */ /* 0x000fe4000fffe0ff */
[----:B------:R-:W-:Y:S01]  /*4740*/  UISETP.NE.AND UP0, UPT, UR17, 0x4, UPT ;  /* 0x000000041100788c */ /* 0x000fe2000bf05270 */
[----:B-12---:R-:W-:Y:S02]  /*4750*/  SEL R0, RZ, 0x1, P0 ;  /* 0x00000001ff007807 */ /* 0x006fe40000000000 */
[----:B------:R-:W-:Y:S01]  /*4760*/  SEL R10, R10, RZ, P0 ;  /* 0x000000ff0a0a7207 */ /* 0x000fe20000000000 */
[----:B------:R-:W-:Y:S01]  /*4770*/  USEL UR4, URZ, 0x1, UP0 ;  /* 0x00000001ff047887 */ /* 0x000fe20008000000 */
[----:B------:R-:W-:Y:S01]  /*4780*/  LOP3.LUT R9, R9, R0, RZ, 0x3c, !PT ;  /* 0x0000000009097212 */ /* 0x000fe200078e3cff */
[----:B------:R-:W-:Y:S01]  /*4790*/  USEL UR17, UR17, URZ, UP0 ;  /* 0x000000ff11117287 */ /* 0x000fe20008000000 */
[----:B------:R1:W-:Y:S03]  /*47a0*/  UTCBAR [UR9], URZ ;  /* 0x000000ff090073e9 */ /* 0x0003e600080000ff */
[----:B------:R-:W-:Y:S01]  /*47b0*/  LOP3.LUT R11, R11, UR4, RZ, 0x3c, !PT ;  /* 0x000000040b0b7c12 */ /* 0x000fe2000f8e3cff */
[----:B------:R-:W-:Y:S07]  /*47c0*/  @P1 BRA `(.L_x_90) ;  /* 0xfffffff800d81947 */ /* 0x000fee000383ffff */
[----:B------:R-:W2:Y:S01]  /*47d0*/  S2UR UR4, SR_CgaCtaId ;  /* 0x00000000000479c3 */ /* 0x000ea20000008800 */
[----:B------:R-:W-:Y:S01]  /*47e0*/  ELECT P0, URZ, PT ;  /* 0x0000000000ff782f */ /* 0x000fe20003800000 */
[----:B------:R-:W-:Y:S01]  /*47f0*/  IMAD.MOV.U32 R0, RZ, RZ, 0x1 ;  /* 0x00000001ff007424 */ /* 0x000fe200078e00ff */
[----:B------:R-:W-:Y:S01]  /*4800*/  UIADD3 UR6, UPT, UPT, UR6, 0x280, URZ ;  /* 0x0000028006067890 */ /* 0x000fe2000fffe0ff */
[----:B------:R-:W-:Y:S01]  /*4810*/  SHF.L.U32 R3, R11, 0x1f, RZ ;  /* 0x0000001f0b037819 */ /* 0x000fe200000006ff */
[----:B------:R-:W-:-:S03]  /*4820*/  UMOV UR5, 0x40 ;  /* 0x0000004000057882 */ /* 0x000fc60000000000 */
[----:B------:R-:W-:Y:S01]  /*4830*/  UVIRTCOUNT.DEALLOC.SMPOOL 0x80 ;  /* 0x000000800000784c */ /* 0x000fe20000000000 */
[----:B--2---:R-:W-:Y:S02]  /*4840*/  ULEA UR4, UR4, UR5, 0x18 ;  /* 0x0000000504047291 */ /* 0x004fe4000f8ec0ff */
[----:B------:R-:W-:-:S07]  /*4850*/  ULEA UR5, UR17, UR6, 0x3 ;  /* 0x0000000611057291 */ /* 0x000fce000f8e18ff */
[----:B------:R2:W-:Y:S02]  /*4860*/  @P0 STS.U8 [UR4+0x1c], R0 ;  /* 0x00001c00ff000988 */ /* 0x0005e40008000004 */
[----:B------:R-:W3:Y:S02]  /*4870*/  SYNCS.PHASECHK.TRANS64.TRYWAIT P0, [UR5], R3 ;  /* 0x00000003ff0075a7 */ /* 0x000ee40008001105 */
[----:B--23--:R-:W-:Y:S05]  /*4880*/  @!P0 BRA `(.L_x_91) ;  /* 0x0000004400688947 */ /* 0x00cfea0003800000 */
.L_x_206:
[----:B------:R-:W-:-:S04]  /*4890*/  UIADD3 UR7, UPT, UPT, UR17, 0x1, URZ ;  /* 0x0000000111077890 */ /* 0x000fc8000fffe0ff */
[----:B------:R-:W-:-:S04]  /*48a0*/  UISETP.NE.AND UP0, UPT, UR7, 0x4, UPT ;  /* 0x000000040700788c */ /* 0x000fc8000bf05270 */
[----:B------:R-:W-:Y:S02]  /*48b0*/  USEL UR8, URZ, 0x1, UP0 ;  /* 0x00000001ff087887 */ /* 0x000fe40008000000 */
[----:B------:R-:W-:-:S04]  /*48c0*/  USEL UR7, UR7, URZ, UP0 ;  /* 0x000000ff07077287 */ /* 0x000fc80008000000 */
[----:B------:R-:W-:Y:S01]  /*48d0*/  ULEA UR5, UR7, UR6, 0x3 ;  /* 0x0000000607057291 */ /* 0x000fe2000f8e18ff */
[----:B------:R-:W-:-:S04]  /*48e0*/  LOP3.LUT R2, R11, UR8, RZ, 0x3c, !PT ;  /* 0x000000080b027c12 */ /* 0x000fc8000f8e3cff */
[----:B--2---:R-:W-:-:S04]  /*48f0*/  SHF.L.U32 R3, R2, 0x1f, RZ ;  /* 0x0000001f02037819 */ /* 0x004fc800000006ff */
[----:B------:R-:W2:Y:S02]  /*4900*/  SYNCS.PHASECHK.TRANS64.TRYWAIT P0, [UR5], R3 ;  /* 0x00000003ff0075a7 */ /* 0x000ea40008001105 */
[----:B--2---:R-:W-:Y:S05]  /*4910*/  @!P0 BRA `(.L_x_92) ;  /* 0x00000044005c8947 */ /* 0x004fea0003800000 */
.L_x_208:
        /* <DEDUP_REMOVED lines=9> */
.L_x_210:
[----:B------:R-:W-:-:S04]  /*49b0*/  UIADD3 UR7, UPT, UPT, UR7, 0x1, URZ ;  /* 0x0000000107077890 */ /* 0x000fc8000fffe0ff */
[----:B------:R-:W-:-:S04]  /*49c0*/  UISETP.NE.AND UP0, UPT, UR7, 0x4, UPT ;  /* 0x000000040700788c */ /* 0x000fc8000bf05270 */
[----:B------:R-:W-:Y:S02]  /*49d0*/  USEL UR5, URZ, 0x1, UP0 ;  /* 0x00000001ff057887 */ /* 0x000fe40008000000 */
[----:B------:R-:W-:-:S04]  /*49e0*/  USEL UR7, UR7, URZ, UP0 ;  /* 0x000000ff07077287 */ /* 0x000fc80008000000 */
[----:B------:R-:W-:Y:S01]  /*49f0*/  ULEA UR7, UR7, UR6, 0x3 ;  /* 0x0000000607077291 */ /* 0x000fe2000f8e18ff */
[----:B--2---:R-:W-:-:S04]  /*4a00*/  LOP3.LUT R3, R2, UR5, RZ, 0x3c, !PT ;  /* 0x0000000502037c12 */ /* 0x004fc8000f8e3cff */
[----:B------:R-:W-:-:S04]  /*4a10*/  SHF.L.U32 R3, R3, 0x1f, RZ ;  /* 0x0000001f03037819 */ /* 0x000fc800000006ff */
[----:B------:R-:W2:Y:S02]  /*4a20*/  SYNCS.PHASECHK.TRANS64.TRYWAIT P0, [UR7], R3 ;  /* 0x00000003ff0075a7 */ /* 0x000ea40008001107 */
[----:B--2---:R-:W-:Y:S05]  /*4a30*/  @!P0 BRA `(.L_x_94) ;  /* 0x0000004400448947 */ /* 0x004fea0003800000 */
.L_x_212:
[----:B------:R-:W-:Y:S01]  /*4a40*/  NOP ;  /* 0x0000000000007918 */ /* 0x000fe20000000000 */
[----:B--2---:R-:W2:Y:S01]  /*4a50*/  LDS R0, [UR4+0x14] ;  /* 0x00001404ff007984 */ /* 0x004ea20008000800 */
[----:B------:R-:W-:Y:S01]  /*4a60*/  ULOP3.LUT UR6, UR19, 0xffff, URZ, 0xc0, !UPT ;  /* 0x0000ffff13067892 */ /* 0x000fe2000f8ec0ff */
[----:B------:R-:W-:Y:S01]  /*4a70*/  UMOV UR8, 0xffff ;  /* 0x0000ffff00087882 */ /* 0x000fe20000000000 */
[----:B------:R-:W-:Y:S02]  /*4a80*/  UMOV UR5, 0x1 ;  /* 0x0000000100057882 */ /* 0x000fe40000000000 */
[----:B------:R-:W-:-:S04]  /*4a90*/  USHF.R.U32.HI UR6, URZ, 0x5, UR6 ;  /* 0x00000005ff067899 */ /* 0x000fc80008011606 */
[----:B------:R-:W-:Y:S02]  /*4aa0*/  USHF.L.U32 UR8, UR8, UR6, URZ ;  /* 0x0000000608087299 */ /* 0x000fe400080006ff */
[----:B------:R-:W-:-:S04]  /*4ab0*/  USHF.L.U32 UR5, UR5, UR6, URZ ;  /* 0x0000000605057299 */ /* 0x000fc800080006ff */
[----:B--2---:R-:W-:-:S04]  /*4ac0*/  LOP3.LUT R0, R0, UR8, RZ, 0xc0, !PT ;  /* 0x0000000800007c12 */ /* 0x004fc8000f8ec0ff */
[----:B------:R-:W-:-:S13]  /*4ad0*/  ISETP.NE.AND P0, PT, R0, UR8, PT ;  /* 0x0000000800007c0c */ /* 0x000fda000bf05270 */
[----:B------:R-:W-:Y:S05]  /*4ae0*/  @P0 BRA `(.L_x_95) ;  /* 0x0000000000580947 */ /* 0x000fea0003800000 */
[----:B------:R-:W2:Y:S02]  /*4af0*/  LDS R0, [UR4+0x18] ;  /* 0x00001804ff007984 */ /* 0x000ea40008000800 */
[----:B--2---:R-:W-:-:S04]  /*4b00*/  LOP3.LUT R0, R0, UR5, RZ, 0xc0, !PT ;  /* 0x0000000500007c12 */ /* 0x004fc8000f8ec0ff */
[----:B------:R-:W-:-:S13]  /*4b10*/  ISETP.NE.AND P0, PT, R0, UR5, PT ;  /* 0x0000000500007c0c */ /* 0x000fda000bf05270 */
[----:B------:R-:W-:Y:S05]  /*4b20*/  @P0 BRA `(.L_x_96) ;  /* 0x00000000003c0947 */ /* 0x000fea0003800000 */
[----:B------:R-:W2:Y:S01]  /*4b30*/  S2R R2, SR_LANEID ;  /* 0x0000000000027919 */ /* 0x000ea20000000000 */
[----:B------:R-:W-:Y:S01]  /*4b40*/  ULOP3.LUT UR8, URZ, UR8, URZ, 0x33, !UPT ;  /* 0x00000008ff087292 */ /* 0x000fe2000f8e33ff */
[----:B------:R-:W-:Y:S01]  /*4b50*/  LOP3.LUT R4, RZ, UR5, RZ, 0x33, !PT ;  /* 0x00000005ff047c12 */ /* 0x000fe2000f8e33ff */
[----:B------:R-:W-:Y:S02]  /*4b60*/  VOTEU.ANY UR7, UPT, PT ;  /* 0x0000000000077886 */ /* 0x000fe400038e0100 */
[----:B------:R-:W-:Y:S01]  /*4b70*/  UFLO.U32 UR7, UR7 ;  /* 0x00000007000772bd */ /* 0x000fe200080e0000 */
[----:B------:R-:W3:Y:S01]  /*4b80*/  REDUX UR5, R4 ;  /* 0x00000000040573c4 */ /* 0x000ee20000000000 */
[----:B------:R-:W-:-:S06]  /*4b90*/  IMAD.U32 R0, RZ, RZ, UR8 ;  /* 0x00000008ff007e24 */ /* 0x000fcc000f8e00ff */
[----:B------:R1:W-:Y:S01]  /*4ba0*/  UTCATOMSWS.AND URZ, UR8 ;  /* 0x0000000800ff79e3 */ /* 0x0003e20008000000 */
[----:B------:R-:W4:Y:S01]  /*4bb0*/  REDUX UR6, R0 ;  /* 0x00000000000673c4 */ /* 0x000f220000000000 */
[----:B--2---:R-:W-:Y:S01]  /*4bc0*/  ISETP.EQ.U32.AND P0, PT, R2, UR7, PT ;  /* 0x0000000702007c0c */ /* 0x004fe2000bf02070 */
[----:B---3--:R-:W-:Y:S01]  /*4bd0*/  IMAD.U32 R2, RZ, RZ, UR5 ;  /* 0x00000005ff027e24 */ /* 0x008fe2000f8e00ff */
[----:B----4-:R-:W-:-:S11]  /*4be0*/  MOV R3, UR6 ;  /* 0x0000000600037c02 */ /* 0x010fd60008000f00 */
[----:B------:R1:W-:Y:S04]  /*4bf0*/  @P0 ATOMS.AND RZ, [UR4+0x14], R3 ;  /* 0x00001403ffff098c */ /* 0x0003e8000a800004 */
[----:B------:R1:W-:Y:S01]  /*4c00*/  @P0 ATOMS.AND RZ, [UR4+0x18], R2 ;  /* 0x00001802ffff098c */ /* 0x0003e2000a800004 */
[----:B------:R-:W-:Y:S05]  /*4c10*/  BRA `(.L_x_97) ;  /* 0x0000000000147947 */ /* 0x000fea0003800000 */
.L_x_96:
[----:B------:R-:W-:Y:S02]  /*4c20*/  MOV R2, 0x4c40 ;  /* 0x00004c4000027802 */ /* 0x000fe40000000f00 */
[----:B-1--45:R-:W-:Y:S05]  /*4c30*/  CALL.REL.NOINC `($__internal_0_$__cuda_sm10x_tcgen05_guardrail_trap_col_being_dealloced_not_returned_by_alloc) ;  /* 0x0000004400607944 */ /* 0x032fea0003c00000 */
[----:B------:R-:W-:Y:S05]  /*4c40*/  BRA `(.L_x_97) ;  /* 0x0000000000087947 */ /* 0x000fea0003800000 */
.L_x_95:
[----:B------:R-:W-:Y:S02]  /*4c50*/  MOV R2, 0x4c70 ;  /* 0x00004c7000027802 */ /* 0x000fe40000000f00 */
[----:B-1--45:R-:W-:Y:S05]  /*4c60*/  CALL.REL.NOINC `($__internal_2_$__cuda_sm10x_tcgen05_guardrail_trap_unallocated_columns_being_dealloced) ;  /* 0x00000044006c7944 */ /* 0x032fea0003c00000 */
.L_x_97:
[----:B------:R-:W-:Y:S01]  /*4c70*/  NOP ;  /* 0x0000000000007918 */ /* 0x000fe20000000000 */
[----:B-1----:R-:W-:Y:S05]  /*4c80*/  EXIT ;  /* 0x000000000000794d */ /* 0x002fea0003800000 */
.L_x_79:
[----:B------:R-:W-:-:S09]  /*4c90*/  UISETP.NE.OR UP2, UPT, UR8, 0x3, !UP2 ;  /* 0x000000030800788c */ /* 0x000fd2000d745670 */
[----:B------:R-:W-:Y:S05]  /*4ca0*/  BRA.U UP2, `(.L_x_98) ;  /* 0x0000000902c87547 */ /* 0x000fea000b800000 */
[----:B------:R-:W1:Y:S01]  /*4cb0*/  LDCU.64 UR6, c[0x0][0x888] ;  /* 0x00011100ff0677ac */ /* 0x000e620008000a00 */
[----:B------:R-:W2:Y:S01]  /*4cc0*/  LDC R0, c[0x0][0xb30] ;  /* 0x0002cc00ff007b82 */ /* 0x000ea20000000800 */
[----:B------:R-:W-:Y:S01]  /*4cd0*/  IMAD.MOV.U32 R30, RZ, RZ, 0x1 ;  /* 0x00000001ff1e7424 */ /* 0x000fe200078e00ff */
[----:B------:R-:W-:Y:S01]  /*4ce0*/  CS2R R28, SRZ ;  /* 0x00000000001c7805 */ /* 0x000fe2000001ff00 */
[----:B------:R-:W4:Y:S01]  /*4cf0*/  LDCU.64 UR4, c[0x0][0x890] ;  /* 0x00011200ff0477ac */ /* 0x000f220008000a00 */
[----:B------:R-:W-:Y:S01]  /*4d00*/  IMAD.MOV.U32 R25, RZ, RZ, 0x2000 ;  /* 0x00002000ff197424 */ /* 0x000fe200078e00ff */
[----:B------:R-:W-:-:S03]  /*4d10*/  UMOV UR8, 0x400 ;  /* 0x0000040000087882 */ /* 0x000fc60000000000 */
[----:B------:R-:W3:Y:S01]  /*4d20*/  LDC R19, c[0x0][0x370] ;  /* 0x0000dc00ff137b82 */ /* 0x000ee20000000800 */
[----:B------:R-:W-:-:S07]  /*4d30*/  UPLOP3.LUT UP1, UPT, UPT, UPT, UPT, 0x40, 0x4 ;  /* 0x000000000004789c */ /* 0x000fce0003f2e870 */
[----:B------:R-:W3:Y:S01]  /*4d40*/  LDC R2, c[0x0][0xb0c] ;  /* 0x0002c300ff027b82 */ /* 0x000ee20000000800 */
[----:B-1----:R-:W-:Y:S02]  /*4d50*/  UISETP.NE.U32.AND UP2, UPT, UR6, URZ, UPT ;  /* 0x000000ff0600728c */ /* 0x002fe4000bf45070 */
[----:B------:R-:W-:Y:S02]  /*4d60*/  ULEA UR6, UR37, UR8, 0x18 ;  /* 0x0000000825067291 */ /* 0x000fe4000f8ec0ff */
[----:B------:R-:W-:Y:S02]  /*4d70*/  UISETP.NE.AND.EX UP2, UPT, UR7, URZ, UPT, UP2 ;  /* 0x000000ff0700728c */ /* 0x000fe4000bf45320 */
[----:B------:R-:W-:Y:S01]  /*4d80*/  UIADD3 UR7, UPT, UPT, UR6, 0x220, URZ ;  /* 0x0000022006077890 */ /* 0x000fe2000fffe0ff */
[----:B------:R-:W1:Y:S01]  /*4d90*/  LDC R18, c[0x0][0xb20] ;  /* 0x0002c800ff127b82 */ /* 0x000e620000000800 */
[----:B----4-:R-:W-:Y:S01]  /*4da0*/  UISETP.NE.U32.AND UP3, UPT, UR4, URZ, UPT ;  /* 0x000000ff0400728c */ /* 0x010fe2000bf65070 */
[----:B--2---:R-:W-:Y:S01]  /*4db0*/  ISETP.NE.AND P1, PT, R0, 0x1, PT ;  /* 0x000000010000780c */ /* 0x004fe20003f25270 */
[----:B------:R-:W-:-:S02]  /*4dc0*/  UPRMT UR37, UR37, 0x654, UR7 ;  /* 0x0000065425257896 */ /* 0x000fc40008000007 */
[----:B------:R-:W-:-:S03]  /*4dd0*/  UISETP.NE.AND.EX UP3, UPT, UR5, URZ, UPT, UP3 ;  /* 0x000000ff0500728c */ /* 0x000fc6000bf65330 */
[----:B------:R-:W2:Y:S08]  /*4de0*/  LDC.64 R32, c[0x0][0x348] ;  /* 0x0000d200ff207b82 */ /* 0x000eb00000000a00 */
[----:B------:R-:W4:Y:S08]  /*4df0*/  LDC.64 R16, c[0x0][0xb10] ;  /* 0x0002c400ff107b82 */ /* 0x000f300000000a00 */
[----:B------:R-:W1:Y:S08]  /*4e00*/  LDC.64 R6, c[0x0][0xb18] ;  /* 0x0002c600ff067b82 */ /* 0x000e700000000a00 */
[----:B------:R-:W1:Y:S08]  /*4e10*/  LDC.64 R4, c[0x0][0xb28] ;  /* 0x0002ca00ff047b82 */ /* 0x000e700000000a00 */
[----:B---3--:R-:W1:Y:S02]  /*4e20*/  LDC R24, c[0x0][0x374] ;  /* 0x0000dd00ff187b82 */ /* 0x008e640000000800 */
.L_x_106:
[C---:B------:R-:W-:Y:S02]  /*4e30*/  LEA R0, R29.reuse, UR6, 0x3 ;  /* 0x000000061d007c11 */ /* 0x040fe4000f8e18ff */
[----:B------:R-:W-:Y:S02]  /*4e40*/  SHF.L.U32 R3, R28, 0x1f, RZ ;  /* 0x0000001f1c037819 */ /* 0x000fe400000006ff */
[----:B------:R-:W-:Y:S02]  /*4e50*/  LEA R20, R29, UR6, 0x4 ;  /* 0x000000061d147c11 */ /* 0x000fe4000f8e20ff */
[----:B---3--:R-:W3:Y:S02]  /*4e60*/  SYNCS.PHASECHK.TRANS64.TRYWAIT P0, [R0+URZ+0x240], R3 ;  /* 0x00024003000075a7 */ /* 0x008ee400080011ff */
[----:B---3--:R-:W-:Y:S05]  /*4e70*/  @!P0 BRA `(.L_x_99) ;  /* 0x00000040004c8947 */ /* 0x008fea0003800000 */
.L_x_213:
[----:B------:R-:W-:Y:S01]  /*4e80*/  ISETP.GE.AND P0, PT, R72, 0x1, PT ;  /* 0x000000014800780c */ /* 0x000fe20003f06270 */
[----:B------:R-:W1:Y:S01]  /*4e90*/  LDS.128 R20, [R20+0x2d0] ;  /* 0x0002d00014147984 */ /* 0x000e620000000c00 */
[----:B------:R-:W-:Y:S01]  /*4ea0*/  ISETP.NE.U32.AND P4, PT, RZ, UR4, PT ;  /* 0x00000004ff007c0c */ /* 0x000fe2000bf85070 */
[----:B---3--:R-:W-:Y:S01]  /*4eb0*/  VIADD R0, R0, 0x250 ;  /* 0x0000025000007836 */ /* 0x008fe20000000000 */
[----:B------:R-:W-:Y:S02]  /*4ec0*/  SHF.L.U32 R26, R30, 0x1f, RZ ;  /* 0x0000001f1e1a7819 */ /* 0x000fe400000006ff */
[----:B------:R-:W-:Y:S02]  /*4ed0*/  ISETP.NE.AND.EX P4, PT, RZ, UR5, PT, P4 ;  /* 0x00000005ff007c0c */ /* 0x000fe4000bf85340 */
[----:B------:R-:W-:Y:S01]  /*4ee0*/  PRMT R0, RZ, 0x654, R0 ;  /* 0x00000654ff007816 */ /* 0x000fe20000000000 */
[----:B------:R-:W-:Y:S01]  /*4ef0*/  @!PT LDS RZ, [RZ] ;  /* 0x00000000fffff984 */ /* 0x000fe20000000800 */
[----:B------:R-:W-:Y:S01]  /*4f00*/  @!PT LDS RZ, [RZ] ;  /* 0x00000000fffff984 */ /* 0x000fe20000000800 */
[----:B------:R-:W-:Y:S01]  /*4f10*/  @!PT LDS RZ, [RZ] ;  /* 0x00000000fffff984 */ /* 0x000fe20000000800 */
[----:B------:R-:W-:Y:S01]  /*4f20*/  @!PT LDS RZ, [RZ] ;  /* 0x00000000fffff984 */ /* 0x000fe20000000800 */
[----:B------:R3:W-:Y:S06]  /*4f30*/  MEMBAR.ALL.CTA ;  /* 0x0000000000007992 */ /* 0x0007ec0000008000 */
[----:B---3--:R-:W3:Y:S02]  /*4f40*/  FENCE.VIEW.ASYNC.S ;  /* 0x00000000000073c6 */ /* 0x008ee40000000000 */
[----:B---3--:R3:W-:Y:S01]  /*4f50*/  SYNCS.ARRIVE.TRANS64.RED.A1T0 RZ, [R0+URZ], RZ ;  /* 0x000000ff00ff79a7 */ /* 0x0087e200081004ff */
[----:B-1----:R-:W-:Y:S11]  /*4f60*/  LOP3.LUT P3, RZ, R22, 0x1, RZ, 0xc0, !PT ;  /* 0x0000000116ff7812 */ /* 0x002ff6000786c0ff */
[----:B------:R-:W-:Y:S02]  /*4f70*/  @!UPT UIADD3 URZ, UPT, UPT, URZ, URZ, URZ ;  /* 0x000000fffffff290 */ /* 0x000fe4000fffe0ff */
[----:B------:R-:W-:Y:S02]  /*4f80*/  @P3 MOV R13, R20 ;  /* 0x00000014000d3202 */ /* 0x000fe40000000f00 */
[----:B------:R-:W-:Y:S01]  /*4f90*/  @P3 LOP3.LUT R8, R21, 0xffff, RZ, 0xc0, !PT ;  /* 0x0000ffff15083812 */ /* 0x000fe200078ec0ff */
[----:B---3--:R-:W-:Y:S06]  /*4fa0*/  @!P0 BRA `(.L_x_100) ;  /* 0x0000000000a48947 */ /* 0x008fec0003800000 */
[----:B------:R-:W-:Y:S01]  /*4fb0*/  IMAD.HI.U32 R31, R24, R7, RZ ;  /* 0x00000007181f7227 */ /* 0x000fe200078e00ff */
[----:B------:R-:W-:Y:S02]  /*4fc0*/  ISETP.NE.AND P0, PT, R6, 0x1, PT ;  /* 0x000000010600780c */ /* 0x000fe40003f05270 */
[----:B------:R-:W-:Y:S01]  /*4fd0*/  ISETP.NE.AND P2, PT, R72, 0x1, PT ;  /* 0x000000014800780c */ /* 0x000fe20003f45270 */
[----:B----4-:R-:W-:Y:S01]  /*4fe0*/  IMAD.HI.U32 R34, R19, R16, RZ ;  /* 0x0000001013227227 */ /* 0x010fe200078e00ff */
[----:B------:R-:W-:Y:S02]  /*4ff0*/  SHF.R.U32.HI R31, RZ, R18, R31 ;  /* 0x00000012ff1f7219 */ /* 0x000fe4000001161f */
[----:B------:R-:W-:Y:S01]  /*5000*/  ISETP.NE.AND P5, PT, R2, 0x1, PT ;  /* 0x000000010200780c */ /* 0x000fe20003fa5270 */
[----:B------:R-:W-:Y:S01]  /*5010*/  IMAD.HI.U32 R36, R13, R16, RZ ;  /* 0x000000100d247227 */ /* 0x000fe200078e00ff */
[----:B------:R-:W-:Y:S02]  /*5020*/  SHF.R.U32.HI R34, RZ, R17, R34 ;  /* 0x00000011ff227219 */ /* 0x000fe40000011622 */
[----:B------:R-:W-:Y:S01]  /*5030*/  SEL R3, R24, R31, !P0 ;  /* 0x0000001f18037207 */ /* 0x000fe20004000000 */
[C---:B------:R-:W-:Y:S01]  /*5040*/  IMAD.HI.U32 R31, R8.reuse, R7, RZ ;  /* 0x00000007081f7227 */ /* 0x040fe200078e00ff */
[----:B------:R-:W-:Y:S02]  /*5050*/  SEL R11, R19, R34, !P5 ;  /* 0x00000022130b7207 */ /* 0x000fe40006800000 */
[----:B------:R-:W-:Y:S01]  /*5060*/  SHF.R.U32.HI R36, RZ, R17, R36 ;  /* 0x00000011ff247219 */ /* 0x000fe20000011624 */
[----:B------:R-:W-:Y:S01]  /*5070*/  IMAD.HI.U32 R38, R3, R4, RZ ;  /* 0x0000000403267227 */ /* 0x000fe200078e00ff */
[----:B------:R-:W-:Y:S03]  /*5080*/  SHF.R.U32.HI R31, RZ, R18, R31 ;  /* 0x00000012ff1f7219 */ /* 0x000fe6000001161f */
[----:B------:R-:W-:Y:S01]  /*5090*/  IMAD.HI.U32 R34, R11, R4, RZ ;  /* 0x000000040b227227 */ /* 0x000fe200078e00ff */
[----:B------:R-:W-:Y:S02]  /*50a0*/  @P2 SHF.R.U32.HI R3, RZ, R5, R38 ;  /* 0x00000005ff032219 */ /* 0x000fe40000011626 */
[----:B------:R-:W-:Y:S02]  /*50b0*/  SEL R9, R8, R31, !P0 ;  /* 0x0000001f08097207 */ /* 0x000fe40004000000 */
[----:B------:R-:W-:Y:S01]  /*50c0*/  @P2 SHF.R.U32.HI R11, RZ, R5, R34 ;  /* 0x00000005ff0b2219 */ /* 0x000fe20000011622 */
[C---:B------:R-:W-:Y:S01]  /*50d0*/  IMAD R10, R72.reuse, R3, RZ ;  /* 0x00000003480a7224 */ /* 0x040fe200078e02ff */
[----:B------:R-:W-:Y:S01]  /*50e0*/  SEL R3, R13, R36, !P5 ;  /* 0x000000240d037207 */ /* 0x000fe20006800000 */
[C---:B------:R-:W-:Y:S03]  /*50f0*/  IMAD.HI.U32 R14, R9.reuse, R4, RZ ;  /* 0x00000004090e7227 */ /* 0x040fe600078e00ff */
[----:B------:R-:W-:Y:S01]  /*5100*/  ISETP.GE.AND P0, PT, R9, R10, PT ;  /* 0x0000000a0900720c */ /* 0x000fe20003f06270 */
[C---:B------:R-:W-:Y:S01]  /*5110*/  IMAD R12, R72.reuse, R11, RZ ;  /* 0x0000000b480c7224 */ /* 0x040fe200078e02ff */
[-C--:B------:R-:W-:Y:S04]  /*5120*/  SHF.R.U32.HI R14, RZ, R5.reuse, R14 ;  /* 0x00000005ff0e7219 */ /* 0x080fe8000001160e */
[----:B------:R-:W-:Y:S02]  /*5130*/  ISETP.GE.OR P0, PT, R3, R12, P0 ;  /* 0x0000000c0300720c */ /* 0x000fe40000706670 */
[----:B------:R-:W-:Y:S05]  /*5140*/  SEL R15, R9, R14, !P2 ;  /* 0x0000000e090f7207 */ /* 0x000fea0005000000 */
[----:B------:R-:W-:Y:S04]  /*5150*/  IMAD.MOV R14, RZ, RZ, -R15 ;  /* 0x000000ffff0e7224 */ /* 0x000fe800078e0a0f */
[----:B------:R-:W-:Y:S02]  /*5160*/  IMAD R14, R72, R14, R9 ;  /* 0x0000000e480e7224 */ /* 0x000fe400078e0209 */
[C---:B------:R-:W-:Y:S05]  /*5170*/  @!P0 IMAD.HI.U32 R10, R3.reuse, R4, RZ ;  /* 0x00000004030a8227 */ /* 0x040fea00078e00ff */
[----:B------:R-:W-:Y:S04]  /*5180*/  @!P0 SHF.R.U32.HI R10, RZ, R5, R10 ;  /* 0x00000005ff0a8219 */ /* 0x000fe8000001160a */
[----:B------:R-:W-:Y:S01]  /*5190*/  @!P0 SEL R0, R3, R10, !P2 ;  /* 0x0000000a03008207 */ /* 0x000fe20005000000 */
[----:B------:R-:W-:Y:S03]  /*51a0*/  IMAD.MOV R10, RZ, RZ, -R3 ;  /* 0x000000ffff0a7224 */ /* 0x000fe600078e0a03 */
[----:B------:R-:W-:Y:S01]  /*51b0*/  @!P0 IADD3 R15, PT, PT, R15, -R0, RZ ;  /* 0x800000000f0f8210 */ /* 0x000fe20007ffe0ff */
[----:B------:R-:W-:Y:S01]  /*51c0*/  @!P0 IMAD R0, R11, R14, R0 ;  /* 0x0000000e0b008224 */ /* 0x000fe200078e0200 */
[----:B------:R-:W-:Y:S01]  /*51d0*/  IADD3 R11, PT, PT, -R9, RZ, RZ ;  /* 0x000000ff090b7210 */ /* 0x000fe20007ffe1ff */
[----:B------:R-:W-:Y:S02]  /*51e0*/  IMAD R13, R2, R10, R13 ;  /* 0x0000000a020d7224 */ /* 0x000fe400078e020d */
[----:B------:R-:W-:Y:S02]  /*51f0*/  @!P0 IMAD R9, R15, R72, R3 ;  /* 0x000000480f098224 */ /* 0x000fe400078e0203 */
[----:B------:R-:W-:Y:S02]  /*5200*/  @!P0 IMAD.MOV.U32 R3, RZ, RZ, R0 ;  /* 0x000000ffff038224 */ /* 0x000fe400078e0000 */
[----:B------:R-:W-:Y:S02]  /*5210*/  IMAD R8, R6, R11, R8 ;  /* 0x0000000b06087224 */ /* 0x000fe400078e0208 */
[----:B------:R-:W-:Y:S02]  /*5220*/  IMAD R13, R3, R2, R13 ;  /* 0x00000002030d7224 */ /* 0x000fe400078e020d */
[----:B------:R-:W-:Y:S02]  /*5230*/  IMAD R8, R9, R6, R8 ;  /* 0x0000000609087224 */ /* 0x000fe400078e0208 */
.L_x_100:
[----:B------:R-:W-:Y:S05]  /*5240*/  BRA.U UP1, `(.L_x_101) ;  /* 0x0000000101107547 */ /* 0x000fea000b800000 */
[----:B------:R-:W-:Y:S04]  /*5250*/  MOV R0, UR13 ;  /* 0x0000000d00007c02 */ /* 0x000fe80008000f00 */
[----:B------:R-:W-:Y:S04]  /*5260*/  SHF.L.U32 R3, R0, 0x1f, RZ ;  /* 0x0000001f00037819 */ /* 0x000fe800000006ff */
[----:B------:R-:W1:Y:S02]  /*5270*/  SYNCS.PHASECHK.TRANS64.TRYWAIT P0, [UR6+0x238], R3 ;  /* 0x00023803ff0075a7 */ /* 0x000e640008001106 */
[----:B-1----:R-:W-:Y:S05]  /*5280*/  @!P0 BRA `(.L_x_102) ;  /* 0x0000003c005c8947 */ /* 0x002fea0003800000 */
.L_x_101:
[----:B------:R-:W-:Y:S05]  /*5290*/  BRA.U !UP3, `(.L_x_103) ;  /* 0x000000010b347547 */ /* 0x000fea000b800000 */
[----:B------:R-:W-:Y:S01]  /*52a0*/  UPLOP3.LUT UP0, UPT, UPT, UPT, UP2, 0x80, 0x8 ;  /* 0x000000000008789c */ /* 0x000fe20003f0f020 */
[----:B-1----:R-:W-:Y:S02]  /*52b0*/  HFMA2 R0, -RZ, RZ, 0, 5.9604644775390625e-08 ;  /* 0x00000001ff007431 */ /* 0x002fe400000001ff */
[----:B------:R-:W-:Y:S03]  /*52c0*/  IMAD.MOV.U32 R168, RZ, RZ, 0x1 ;  /* 0x00000001ffa87424 */ /* 0x000fe600078e00ff */
[----:B------:R-:W-:Y:S05]  /*52d0*/  PLOP3.LUT P0, PT, PT, PT, UP0, 0x80, 0x8 ;  /* 0x000000000008781c */ /* 0x000fea0003f0f008 */
[----:B------:R-:W1:Y:S01]  /*52e0*/  @UP0 LDCU.64 UR8, c[0x0][0x888] ;  /* 0x00011100ff0807ac */ /* 0x000e620008000a00 */
[----:B------:R-:W-:Y:S07]  /*52f0*/  @UP0 UIMAD UR7, UR36, UR4, URZ ;  /* 0x00000004240702a4 */ /* 0x000fee000f8e02ff */
[----:B------:R-:W-:Y:S01]  /*5300*/  @!P0 PRMT R168, R0, 0x7610, R168 ;  /* 0x0000761000a88816 */ /* 0x000fe200000000a8 */
[----:B-1----:R-:W-:Y:S03]  /*5310*/  @UP0 UIMAD.WIDE UR8, UR7, 0x4, UR8 ;  /* 0x00000004070808a5 */ /* 0x002fe6000f8e0208 */
[----:B------:R-:W1:Y:S03]  /*5320*/  @!UP0 LDCU UR7, c[0x0][0x880] ;  /* 0x00011000ff0787ac */ /* 0x000e660008000800 */
[----:B------:R-:W-:Y:S01]  /*5330*/  IMAD.U32 R10, RZ, RZ, UR8 ;  /* 0x00000008ff0a7e24 */ /* 0x000fe2000f8e00ff */
[----:B------:R-:W-:Y:S05]  /*5340*/  MOV R11, UR9 ;  /* 0x00000009000b7c02 */ /* 0x000fea0008000f00 */
[----:B-----5:R3:W5:Y:S02]  /*5350*/  @P0 LDG.E R80, desc[UR40][R10.64] ;  /* 0x000000280a500981 */ /* 0x020764000c1e1900 */
[----:B-1-3--:R-:W-:Y:S07]  /*5360*/  @!P0 IMAD.U32 R80, RZ, RZ, UR7 ;  /* 0x00000007ff508e24 */ /* 0x00afee000f8e00ff */
.L_x_103:
[----:B-----5:R-:W-:Y:S01]  /*5370*/  @!P4 ISETP.EQ.AND P5, PT, R80, RZ, PT ;  /* 0x000000ff5000c20c */ /* 0x020fe20003fa2270 */
[----:B------:R-:W-:Y:S01]  /*5380*/  @!UPT UIADD3 URZ, UPT, UPT, URZ, URZ, URZ ;  /* 0x000000fffffff290 */ /* 0x000fe2000fffe0ff */
[----:B------:R-:W-:Y:S11]  /*5390*/  @!P4 BRA `(.L_x_104) ;  /* 0x000000000014c947 */ /* 0x000ff60003800000 */
[----:B------:R-:W-:Y:S02]  /*53a0*/  LOP3.LUT P0, RZ, R168, 0xff, RZ, 0xc0, !PT ;  /* 0x000000ffa8ff7812 */ /* 0x000fe4000780c0ff */
[----:B------:R-:W-:Y:S04]  /*53b0*/  PLOP3.LUT P5, PT, PT, PT, UP0, 0x80, 0x8 ;  /* 0x000000000008781c */ /* 0x000fe80003faf008 */
[----:B------:R-:W-:Y:S07]  /*53c0*/  PLOP3.LUT P5, PT, P5, PT, PT, 0x8, 0x80 ;  /* 0x000000000080781c */ /* 0x000fee0002fae170 */
[----:B------:R-:W-:Y:S11]  /*53d0*/  @P0 ISETP.EQ.AND P5, PT, R80, RZ, PT ;  /* 0x000000ff5000020c */ /* 0x000ff60003fa2270 */
[----:B------:R-:W-:Y:S02]  /*53e0*/  @!UPT UIADD3 URZ, UPT, UPT, URZ, URZ, URZ ;  /* 0x000000fffffff290 */ /* 0x000fe4000fffe0ff */
.L_x_104:
[----:B------:R-:W3:Y:S01]  /*53f0*/  SYNCS.PHASECHK.TRANS64.TRYWAIT P4, [UR6+0x228], R26 ;  /* 0x0002281aff0075a7 */ /* 0x000ee20008081106 */
[----:B------:R-:W-:Y:S01]  /*5400*/  @P3 SHF.R.U32.HI R27, RZ, 0x10, R21 ;  /* 0x00000010ff1b3819 */ /* 0x000fe20000011615 */
[----:B------:R-:W-:Y:S01]  /*5410*/  VIADD R29, R29, 0x1 ;  /* 0x000000011d1d7836 */ /* 0x000fe20000000000 */
[----:B------:R-:W5:Y:S08]  /*5420*/  LDC.64 R14, c[0x0][0xb10] ;  /* 0x0002c400ff0e7b82 */ /* 0x000f700000000a00 */
[----:B------:R-:W2:Y:S08]  /*5430*/  LDC.64 R10, c[0x0][0xb18] ;  /* 0x0002c600ff0a7b82 */ /* 0x000eb00000000a00 */
[----:B-1----:R-:W1:Y:S08]  /*5440*/  @!P1 LDC R0, c[0x0][0xb20] ;  /* 0x0002c800ff009b82 */ /* 0x002e700000000800 */
[----:B------:R-:W4:Y:S01]  /*5450*/  @!P1 LDC R3, c[0x0][0xb0c] ;  /* 0x0002c300ff039b82 */ /* 0x000f220000000800 */
[----:B-----5:R-:W-:Y:S05]  /*5460*/  @!P1 IMAD.HI.U32 R14, R13, R14, RZ ;  /* 0x0000000e0d0e9227 */ /* 0x020fea00078e00ff */
[----:B------:R-:W-:Y:S01]  /*5470*/  @!P1 SHF.R.U32.HI R14, RZ, R15, R14 ;  /* 0x0000000fff0e9219 */ /* 0x000fe2000001160e */
[----:B--2---:R-:W-:Y:S01]  /*5480*/  @!P1 IMAD.HI.U32 R11, R8, R11, RZ ;  /* 0x0000000b080b9227 */ /* 0x004fe200078e00ff */
[----:B------:R-:W-:Y:S04]  /*5490*/  @!P1 ISETP.NE.AND P0, PT, R10, 0x1, PT ;  /* 0x000000010a00980c */ /* 0x000fe80003f05270 */
[----:B-1----:R-:W-:Y:S02]  /*54a0*/  @!P1 SHF.R.U32.HI R9, RZ, R0, R11 ;  /* 0x00000000ff099219 */ /* 0x002fe4000001160b */
[----:B----4-:R-:W-:Y:S02]  /*54b0*/  @!P1 ISETP.NE.AND P2, PT, R3, 0x1, PT ;  /* 0x000000010300980c */ /* 0x010fe40003f45270 */
[----:B------:R-:W-:Y:S02]  /*54c0*/  @!P1 SEL R9, R8, R9, !P0 ;  /* 0x0000000908099207 */ /* 0x000fe40004000000 */
[----:B------:R-:W-:Y:S02]  /*54d0*/  ELECT P0, URZ, PT ;  /* 0x0000000000ff782f */ /* 0x000fe40003800000 */
[----:B------:R-:W-:Y:S05]  /*54e0*/  @!P1 SEL R14, R13, R14, !P2 ;  /* 0x0000000e0d0e9207 */ /* 0x000fea0005000000 */
[----:B------:R-:W-:Y:S02]  /*54f0*/  @!P1 IMAD.IADD R0, R9, 0x1, -R14 ;  /* 0x0000000109009824 */ /* 0x000fe400078e0a0e */
[----:B------:R-:W-:Y:S02]  /*5500*/  @!P1 IMAD.IADD R9, R14, 0x1, -R9 ;  /* 0x000000010e099824 */ /* 0x000fe400078e0a09 */
[----:B------:R-:W-:Y:S02]  /*5510*/  @!P1 IMAD R13, R0, R3, R13 ;  /* 0x00000003000d9224 */ /* 0x000fe400078e020d */
[----:B------:R-:W-:Y:S01]  /*5520*/  @!P1 IMAD R8, R9, R10, R8 ;  /* 0x0000000a09089224 */ /* 0x000fe200078e0208 */
[----:B---3--:R-:W-:Y:S06]  /*5530*/  @!P4 BRA `(.L_x_105) ;  /* 0x0000003800c8c947 */ /* 0x008fec0003800000 */
.L_x_216:
[----:B------:R-:W-:Y:S01]  /*5540*/  PLOP3.LUT P5, PT, P5, P0, PT, 0xf2, 0x2f ;  /* 0x00000000002f781c */ /* 0x000fe20002fa1e72 */
[----:B------:R-:W-:Y:S01]  /*5550*/  UMOV UR14, 0x0 ;  /* 0x00000000000e7882 */ /* 0x000fe20000000000 */
[----:B------:R-:W-:Y:S01]  /*5560*/  LOP3.LUT R30, R30, 0x1, RZ, 0x3c, !PT ;  /* 0x000000011e1e7812 */ /* 0x000fe200078e3cff */
[----:B------:R-:W-:Y:S01]  /*5570*/  UMOV UR15, 0x10000000 ;  /* 0x10000000000f7882 */ /* 0x000fe20000000000 */
[----:B------:R-:W-:Y:S01]  /*5580*/  UMOV UR12, UR36 ;  /* 0x00000024000c7c82 */ /* 0x000fe20008000000 */
[----:B------:R-:W-:Y:S08]  /*5590*/  @P3 R2UR UR36, R27 ;  /* 0x000000001b2432ca */ /* 0x000ff000000e0000 */
[----:B-1----:R-:W-:Y:S01]  /*55a0*/  @!P5 IADD3 R3, P0, PT, R32, 0x580, RZ ;  /* 0x000005802003d810 */ /* 0x002fe20007f1e0ff */
[----:B------:R-:W-:Y:S01]  /*55b0*/  @!P5 IMAD.SHL.U32 R165, R165, 0x40, RZ ;  /* 0x00000040a5a5d824 */ /* 0x000fe200078e00ff */
[----:B------:R-:W-:Y:S01]  /*55c0*/  VOTEU.ALL UP1, P5 ;  /* 0x0000000000ff7886 */ /* 0x000fe20002820000 */
[----:B------:R-:W-:Y:S01]  /*55d0*/  @!P5 IMAD.SHL.U32 R167, R167, 0x80, RZ ;  /* 0x00000080a7a7d824 */ /* 0x000fe200078e00ff */
[----:B------:R-:W-:Y:S01]  /*55e0*/  @!P5 R2UR UR8, R3 ;  /* 0x000000000308d2ca */ /* 0x000fe200000e0000 */
[----:B------:R-:W-:Y:S01]  /*55f0*/  @!P5 IMAD.X R0, RZ, RZ, R33, P0 ;  /* 0x000000ffff00d224 */ /* 0x000fe200000e0621 */
[----:B------:R-:W-:Y:S01]  /*5600*/  @!P5 R2UR UR10, R165 ;  /* 0x00000000a50ad2ca */ /* 0x000fe200000e0000 */
[----:B------:R-:W-:Y:S01]  /*5610*/  @!UP1 UIADD3 UR9, UPT, UPT, UR6, 0x220, URZ ;  /* 0x0000022006099890 */ /* 0x000fe2000fffe0ff */
[----:B------:R-:W-:Y:S01]  /*5620*/  @!P5 R2UR UR11, R167 ;  /* 0x00000000a70bd2ca */ /* 0x000fe200000e0000 */
[----:B------:R-:W-:Y:S01]  /*5630*/  IMAD.IADD R165, R8, 0x1, R164 ;  /* 0x0000000108a57824 */ /* 0x000fe200078e02a4 */
[----:B------:R-:W-:Y:S01]  /*5640*/  @!P5 R2UR UR7, R0 ;  /* 0x000000000007d2ca */ /* 0x000fe200000e0000 */
[----:B------:R-:W-:Y:S01]  /*5650*/  IMAD.IADD R167, R13, 0x1, R166 ;  /* 0x000000010da77824 */ /* 0x000fe200078e02a6 */
[C---:B------:R-:W-:Y:S04]  /*5660*/  ISETP.NE.AND P0, PT, R29.reuse, 0x2, PT ;  /* 0x000000021d00780c */ /* 0x040fe80003f05270 */
[----:B------:R-:W-:Y:S01]  /*5670*/  SEL R3, RZ, 0x1, P0 ;  /* 0x00000001ff037807 */ /* 0x000fe20000000000 */
[----:B------:R-:W-:Y:S01]  /*5680*/  IMAD.U32 R10, RZ, RZ, UR8 ;  /* 0x00000008ff0a7e24 */ /* 0x000fe2000f8e00ff */
[----:B------:R-:W-:Y:S01]  /*5690*/  @!UP1 UIADD3 UR8, UPT, UPT, UR6, 0x400, URZ ;  /* 0x0000040006089890 */ /* 0x000fe2000fffe0ff */
[----:B------:R-:W-:Y:S01]  /*56a0*/  SEL R29, R29, RZ, P0 ;  /* 0x000000ff1d1d7207 */ /* 0x000fe20000000000 */
[----:B------:R-:W-:Y:S01]  /*56b0*/  VOTEU.ALL UP1, P5 ;  /* 0x0000000000ff7886 */ /* 0x000fe20002820000 */
[----:B------:R-:W-:Y:S02]  /*56c0*/  LOP3.LUT R28, R28, R3, RZ, 0x3c, !PT ;  /* 0x000000031c1c7212 */ /* 0x000fe400078e3cff */
[----:B------:R-:W-:Y:S01]  /*56d0*/  IMAD.U32 R11, RZ, RZ, UR7 ;  /* 0x00000007ff0b7e24 */ /* 0x000fe2000f8e00ff */
[----:B------:R-:W-:Y:S04]  /*56e0*/  @!P5 R2UR UR16, R10 ;  /* 0x000000000a10d2ca */ /* 0x000fe800000e0000 */
[----:B------:R-:W-:Y:S11]  /*56f0*/  @!P5 R2UR UR17, R11 ;  /* 0x000000000b11d2ca */ /* 0x000ff600000e0000 */
[----:B------:R-:W-:Y:S02]  /*5700*/  @!UPT UIADD3 URZ, UPT, UPT, URZ, URZ, URZ ;  /* 0x000000fffffff290 */ /* 0x000fe4000fffe0ff */
[----:B------:R3:W-:Y:S01]  /*5710*/  @!UP1 UTMALDG.3D [UR8], [UR16], desc[UR14] ;  /* 0x00000e08100095b4 */ /* 0x0007e20008011000 */
[----:B------:R3:W-:Y:S01]  /*5720*/  @!P5 SYNCS.ARRIVE.TRANS64.RED.A0TR RZ, [UR6+0x220], R25 ;  /* 0x00022019ffffd9a7 */ /* 0x0007e20008300406 */
[----:B------:R-:W-:Y:S01]  /*5730*/  UPLOP3.LUT UP1, UPT, UPT, UPT, UPT, 0x80, 0x8 ;  /* 0x000000000008789c */ /* 0x000fe20003f2f070 */
[----:B------:R-:W-:Y:S01]  /*5740*/  SYNCS.ARRIVE.TRANS64.RED.A1T0 RZ, [UR37], RZ ;  /* 0x000000ffffff79a7 */ /* 0x000fe20008100425 */
[----:B------:R-:W-:Y:S09]  /*5750*/  @P3 BRA `(.L_x_106) ;  /* 0xfffffff400b43947 */ /* 0x000ff2000383ffff */
[----:B------:R-:W-:Y:S07]  /*5760*/  MOV R0, UR6 ;  /* 0x0000000600007c02 */ /* 0x000fee0008000f00 */
.L_x_107:
[----:B-1----:R-:W-:-:S04]  /*5770*/  SHF.L.U32 R3, R30, 0x1f, RZ ;  /* 0x0000001f1e037819 */ /* 0x002fc800000006ff */
[----:B------:R1:W2:Y:S03]  /*5780*/  SYNCS.PHASECHK.TRANS64.TRYWAIT P0, [R0+URZ+0x228], R3 ;  /* 0x00022803000075a7 */ /* 0x0002a600080011ff */
[----:B--2---:R-:W-:Y:S05]  /*5790*/  @!P0 NANOSLEEP.SYNCS 0x989680 ;  /* 0x009896800000895d */ /* 0x004fea0003900000 */
[----:B------:R-:W2:Y:S02]  /*57a0*/  @!P0 SYNCS.PHASECHK.TRANS64 P0, [R0+URZ+0x228], R3 ;  /* 0x00022803000085a7 */ /* 0x000ea400080010ff */
[----:B--23--:R-:W-:Y:S05]  /*57b0*/  @P0 EXIT ;  /* 0x000000000000094d */ /* 0x00cfea0003800000 */
[----:B------:R-:W-:Y:S05]  /*57c0*/  BRA `(.L_x_107) ;  /* 0xfffffffc00e87947 */ /* 0x000fea000383ffff */
.L_x_98:
[----:B------:R-:W-:-:S06]  /*57d0*/  UISETP.GE.AND UP1, UPT, UR8, 0x4, UPT ;  /* 0x000000040800788c */ /* 0x000fcc000bf26270 */
[----:B------:R-:W-:-:S13]  /*57e0*/  PLOP3.LUT P0, PT, PT, PT, UP1, 0x80, 0x8 ;  /* 0x000000000008781c */ /* 0x000fda0003f0f018 */
[----:B------:R-:W-:Y:S05]  /*57f0*/  @!P0 EXIT ;  /* 0x000000000000894d */ /* 0x000fea0003800000 */
[----:B------:R-:W-:Y:S01]  /*5800*/  BAR.SYNC.DEFER_BLOCKING 0x6, 0xa0 ;  /* 0x0182800000007b1d */ /* 0x000fe20000010000 */
[C---:B------:R-:W-:Y:S01]  /*5810*/  IMAD.SHL.U32 R180, R176.reuse, 0x40, RZ ;  /* 0x00000040b0b47824 */ /* 0x040fe200078e00ff */
[C---:B------:R-:W-:Y:S01]  /*5820*/  R2P PR, R176.reuse, 0x6 ;  /* 0x00000006b0007804 */ /* 0x040fe20000000000 */
[C---:B------:R-:W-:Y:S01]  /*5830*/  IMAD.SHL.U32 R2, R176.reuse, 0x8, RZ ;  /* 0x00000008b0027824 */ /* 0x040fe200078e00ff */
[----:B------:R-:W-:Y:S01]  /*5840*/  SHF.L.U32 R79, R176, 0x10, RZ ;  /* 0x00000010b04f7819 */ /* 0x000fe200000006ff */
[----:B------:R-:W-:Y:S01]  /*5850*/  IMAD.MOV.U32 R179, RZ, RZ, 0x10 ;  /* 0x00000010ffb37424 */ /* 0x000fe200078e00ff */
[----:B------:R-:W-:Y:S01]  /*5860*/  UMOV UR43, 0x400 ;  /* 0x00000400002b7882 */ /* 0x000fe20000000000 */
[----:B------:R-:W-:Y:S01]  /*5870*/  LOP3.LUT R3, R180, 0x180, RZ, 0xc0, !PT ;  /* 0x00000180b4037812 */ /* 0x000fe200078ec0ff */
[----:B------:R-:W-:Y:S01]  /*5880*/  ULEA UR43, UR37, UR43, 0x18 ;  /* 0x0000002b252b7291 */ /* 0x000fe2000f8ec0ff */
[----:B------:R-:W1:Y:S01]  /*5890*/  LDC R171, c[0x0][0x370] ;  /* 0x0000dc00ffab7b82 */ /* 0x000e620000000800 */
[----:B------:R-:W-:Y:S01]  /*58a0*/  SEL R179, R179, 0xfffffff0, !P1 ;  /* 0xfffffff0b3b37807 */ /* 0x000fe20004800000 */
[----:B------:R-:W-:Y:S01]  /*58b0*/  HFMA2 R183, -RZ, RZ, 0, 0 ;  /* 0x00000000ffb77431 */ /* 0x000fe200000001ff */
[----:B------:R-:W-:Y:S01]  /*58c0*/  LOP3.LUT R3, R3, 0x30, R2, 0xf8, !PT ;  /* 0x0000003003037812 */ /* 0x000fe200078ef802 */
[----:B------:R-:W-:Y:S01]  /*58d0*/  UIADD3 UR4, UPT, UPT, UR43, 0x2400, URZ ;  /* 0x000024002b047890 */ /* 0x000fe2000fffe0ff */
[----:B------:R-:W-:Y:S01]  /*58e0*/  LOP3.LUT R79, R79, 0x600000, RZ, 0xc0, !PT ;  /* 0x006000004f4f7812 */ /* 0x000fe200078ec0ff */
[----:B------:R-:W-:Y:S01]  /*58f0*/  IMAD.MOV.U32 R76, RZ, RZ, RZ ;  /* 0x000000ffff4c7224 */ /* 0x000fe200078e00ff */
[----:B------:R-:W-:Y:S01]  /*5900*/  LOP3.LUT R180, R3, 0x1e40, R180, 0xf8, !PT ;  /* 0x00001e4003b47812 */ /* 0x000fe200078ef8b4 */
[----:B------:R-:W2:Y:S01]  /*5910*/  LDC R74, c[0x0][0xb0c] ;  /* 0x0002c300ff4a7b82 */ /* 0x000ea20000000800 */
[----:B------:R-:W-:Y:S01]  /*5920*/  IMAD.MOV.U32 R3, RZ, RZ, 0x20 ;  /* 0x00000020ff037424 */ /* 0x000fe200078e00ff */
[----:B------:R-:W-:Y:S01]  /*5930*/  CS2R R184, SRZ ;  /* 0x0000000000b87805 */ /* 0x000fe2000001ff00 */
[----:B------:R-:W-:Y:S01]  /*5940*/  IMAD.MOV.U32 R188, RZ, RZ, RZ ;  /* 0x000000ffffbc7224 */ /* 0x000fe200078e00ff */
[----:B------:R-:W4:Y:S01]  /*5950*/  LDCU.64 UR46, c[0x0][0x348] ;  /* 0x00006900ff2e77ac */ /* 0x000f220008000a00 */
[----:B------:R-:W-:Y:S01]  /*5960*/  VIADD R2, R180, UR43 ;  /* 0x0000002bb4027c36 */ /* 0x000fe20008000000 */
[----:B------:R-:W-:Y:S01]  /*5970*/  SEL R3, R3, 0xffffffe0, !P2 ;  /* 0xffffffe003037807 */ /* 0x000fe20005000000 */
[----:B------:R-:W3:Y:S01]  /*5980*/  LDS R0, [UR43+0x2f0] ;  /* 0x0002f02bff007984 */ /* 0x000ee20008000800 */
[----:B------:R-:W1:Y:S01]  /*5990*/  LDC R169, c[0x0][0xb20] ;  /* 0x0002c800ffa97b82 */ /* 0x000e620000000800 */
[----:B------:R-:W-:Y:S01]  /*59a0*/  IMAD.U32 R186, RZ, RZ, UR4 ;  /* 0x00000004ffba7e24 */ /* 0x000fe2000f8e00ff */
[----:B------:R-:W-:Y:S01]  /*59b0*/  SHF.R.U32.HI R4, RZ, 0x4, R3 ;  /* 0x00000004ff047819 */ /* 0x000fe20000011603 */
[--C-:B------:R-:W-:Y:S01]  /*59c0*/  IMAD.IADD R178, R3, 0x1, R2.reuse ;  /* 0x0000000103b27824 */ /* 0x100fe200078e0202 */
[----:B------:R-:W1:Y:S02]  /*59d0*/  LDCU.64 UR38, c[0x0][0x888] ;  /* 0x00011100ff2677ac */ /* 0x000e640008000a00 */
[C---:B------:R-:W-:Y:S01]  /*59e0*/  LEA.HI R177, R179.reuse, R4, RZ, 0x1c ;  /* 0x00000004b3b17211 */ /* 0x040fe200078fe0ff */
[----:B------:R-:W-:Y:S01]  /*59f0*/  IMAD.IADD R179, R179, 0x1, R2 ;  /* 0x00000001b3b37824 */ /* 0x000fe200078e0202 */
[----:B------:R-:W1:Y:S01]  /*5a00*/  LDC R73, c[0x0][0xb30] ;  /* 0x0002cc00ff497b82 */ /* 0x000e620000000800 */
[----:B------:R-:W-:Y:S01]  /*5a10*/  UIADD3 UR42, UPT, UPT, UR43, 0x400, URZ ;  /* 0x000004002b2a7890 */ /* 0x000fe2000fffe0ff */
[----:B------:R-:W-:-:S06]  /*5a20*/  LEA R177, R177, R2, 0x4 ;  /* 0x00000002b1b17211 */ /* 0x000fcc00078e20ff */
[----:B------:R-:W1:Y:S08]  /*5a30*/  LDC.64 R158, c[0x0][0xb10] ;  /* 0x0002c400ff9e7b82 */ /* 0x000e700000000a00 */
[----:B------:R-:W1:Y:S08]  /*5a40*/  LDC.64 R70, c[0x0][0xb18] ;  /* 0x0002c600ff467b82 */ /* 0x000e700000000a00 */
[----:B------:R-:W1:Y:S01]  /*5a50*/  LDC.64 R154, c[0x0][0x888] ;  /* 0x00022200ff9a7b82 */ /* 0x000e620000000a00 */
[----:B---3--:R-:W-:-:S07]  /*5a60*/  IMAD.IADD R79, R0, 0x1, R79 ;  /* 0x00000001004f7824 */ /* 0x008fce00078e024f */
[----:B------:R-:W3:Y:S08]  /*5a70*/  LDC.64 R68, c[0x0][0xb28] ;  /* 0x0002ca00ff447b82 */ /* 0x000ef00000000a00 */
[----:B------:R-:W1:Y:S08]  /*5a80*/  LDC.64 R156, c[0x0][0x890] ;  /* 0x00022400ff9c7b82 */ /* 0x000e700000000a00 */
[----:B------:R-:W1:Y:S08]  /*5a90*/  LDC.64 R152, c[0x0][0x8b0] ;  /* 0x00022c00ff987b82 */ /* 0x000e700000000a00 */
[----:B------:R-:W1:Y:S08]  /*5aa0*/  LDC.64 R146, c[0x0][0x8a8] ;  /* 0x00022a00ff927b82 */ /* 0x000e700000000a00 */
[----:B--2-4-:R-:W1:Y:S02]  /*5ab0*/  LDC R170, c[0x0][0x374] ;  /* 0x0000dd00ffaa7b82 */ /* 0x014e640000000800 */
.L_x_125:
[----:B------:R-:W-:Y:S02]  /*5ac0*/  LEA R0, R188, UR43, 0x3 ;  /* 0x0000002bbc007c11 */ /* 0x000fe4000f8e18ff */
[----:B------:R-:W-:Y:S02]  /*5ad0*/  SHF.L.U32 R3, R184, 0x1f, RZ ;  /* 0x0000001fb8037819 */ /* 0x000fe400000006ff */
[----:B------:R-:W-:Y:S02]  /*5ae0*/  LEA R16, R188, UR43, 0x4 ;  /* 0x0000002bbc107c11 */ /* 0x000fe4000f8e20ff */
[----:B--2---:R-:W2:Y:S02]  /*5af0*/  SYNCS.PHASECHK.TRANS64.TRYWAIT P0, [R0+URZ+0x240], R3 ;  /* 0x00024003000075a7 */ /* 0x004ea400080011ff */
[----:B-12---:R-:W-:Y:S05]  /*5b00*/  @!P0 BRA `(.L_x_108) ;  /* 0x00000034006c8947 */ /* 0x006fea0003800000 */
.L_x_217:
[----:B------:R-:W4:Y:S01]  /*5b10*/  LDC.64 R12, c[0x0][0xb10] ;  /* 0x0002c400ff0c7b82 */ /* 0x000f220000000a00 */
[----:B------:R-:W3:Y:S01]  /*5b20*/  LDS.128 R16, [R16+0x2d0] ;  /* 0x0002d00010107984 */ /* 0x000ee20000000c00 */
[----:B-1----:R-:W-:Y:S01]  /*5b30*/  ISETP.NE.AND P1, PT, R73, 0x1, PT ;  /* 0x000000014900780c */ /* 0x002fe20003f25270 */
[----:B--2---:R-:W-:Y:S01]  /*5b40*/  VIADD R0, R0, 0x250 ;  /* 0x0000025000007836 */ /* 0x004fe20000000000 */
[----:B------:R-:W-:Y:S04]  /*5b50*/  ISETP.GE.AND P0, PT, R72, 0x1, PT ;  /* 0x000000014800780c */ /* 0x000fe80003f06270 */
[----:B------:R-:W1:Y:S01]  /*5b60*/  LDC.64 R10, c[0x0][0xb18] ;  /* 0x0002c600ff0a7b82 */ /* 0x000e620000000a00 */
[----:B------:R-:W-:Y:S01]  /*5b70*/  PRMT R0, RZ, 0x654, R0 ;  /* 0x00000654ff007816 */ /* 0x000fe20000000000 */
[----:B------:R-:W-:Y:S01]  /*5b80*/  @!PT LDS RZ, [RZ] ;  /* 0x00000000fffff984 */ /* 0x000fe20000000800 */
[----:B------:R-:W-:Y:S01]  /*5b90*/  @!PT LDS RZ, [RZ] ;  /* 0x00000000fffff984 */ /* 0x000fe20000000800 */
[----:B------:R-:W-:Y:S01]  /*5ba0*/  @!PT LDS RZ, [RZ] ;  /* 0x00000000fffff984 */ /* 0x000fe20000000800 */
[----:B------:R-:W-:Y:S01]  /*5bb0*/  @!PT LDS RZ, [RZ] ;  /* 0x00000000fffff984 */ /* 0x000fe20000000800 */
[----:B------:R2:W-:Y:S06]  /*5bc0*/  MEMBAR.ALL.CTA ;  /* 0x0000000000007992 */ /* 0x0005ec0000008000 */
[----:B--2---:R-:W2:Y:S01]  /*5bd0*/  FENCE.VIEW.ASYNC.S ;  /* 0x00000000000073c6 */ /* 0x004ea20000000000 */
[----:B------:R-:W1:Y:S08]  /*5be0*/  @!P1 LDC R14, c[0x0][0xb20] ;  /* 0x0002c800ff0e9b82 */ /* 0x000e700000000800 */
[----:B------:R-:W1:Y:S01]  /*5bf0*/  @!P1 LDC R9, c[0x0][0xb0c] ;  /* 0x0002c300ff099b82 */ /* 0x000e620000000800 */
[----:B--2---:R2:W-:Y:S01]  /*5c00*/  SYNCS.ARRIVE.TRANS64.RED.A1T0 RZ, [R0+URZ], RZ ;  /* 0x000000ff00ff79a7 */ /* 0x0045e200081004ff */
[----:B---3--:R-:W-:Y:S04]  /*5c10*/  LOP3.LUT P4, RZ, R18, 0x1, RZ, 0xc0, !PT ;  /* 0x0000000112ff7812 */ /* 0x008fe8000788c0ff */
[----:B------:R-:W-:Y:S09]  /*5c20*/  P2R R187, PR, RZ, 0x10 ;  /* 0x00000010ffbb7803 */ /* 0x000ff20000000000 */
[----:B------:R-:W-:Y:S02]  /*5c30*/  @P4 MOV R77, R16 ;  /* 0x00000010004d4202 */ /* 0x000fe40000000f00 */
[----:B------:R-:W-:Y:S01]  /*5c40*/  @P4 LOP3.LUT R75, R17, 0xffff, RZ, 0xc0, !PT ;  /* 0x0000ffff114b4812 */ /* 0x000fe200078ec0ff */
[----:B--2-4-:R-:W-:Y:S06]  /*5c50*/  @!P0 BRA `(.L_x_109) ;  /* 0x0000000000a48947 */ /* 0x014fec0003800000 */
[----:B------:R-:W-:Y:S01]  /*5c60*/  IMAD.HI.U32 R22, R170, R71, RZ ;  /* 0x00000047aa167227 */ /* 0x000fe200078e00ff */
[----:B------:R-:W-:Y:S02]  /*5c70*/  ISETP.NE.AND P0, PT, R70, 0x1, PT ;  /* 0x000000014600780c */ /* 0x000fe40003f05270 */
[----:B------:R-:W-:Y:S01]  /*5c80*/  ISETP.NE.AND P2, PT, R72, 0x1, PT ;  /* 0x000000014800780c */ /* 0x000fe20003f45270 */
[-C--:B------:R-:W-:Y:S01]  /*5c90*/  IMAD.HI.U32 R20, R171, R158.reuse, RZ ;  /* 0x0000009eab147227 */ /* 0x080fe200078e00ff */
[----:B------:R-:W-:Y:S02]  /*5ca0*/  SHF.R.U32.HI R21, RZ, R169, R22 ;  /* 0x000000a9ff157219 */ /* 0x000fe40000011616 */
[----:B------:R-:W-:Y:S01]  /*5cb0*/  ISETP.NE.AND P3, PT, R74, 0x1, PT ;  /* 0x000000014a00780c */ /* 0x000fe20003f65270 */
[----:B------:R-:W-:Y:S01]  /*5cc0*/  IMAD.HI.U32 R26, R75, R71, RZ ;  /* 0x000000474b1a7227 */ /* 0x000fe200078e00ff */
[----:B------:R-:W-:Y:S02]  /*5cd0*/  SHF.R.U32.HI R20, RZ, R159, R20 ;  /* 0x0000009fff147219 */ /* 0x000fe40000011614 */
[----:B------:R-:W-:Y:S01]  /*5ce0*/  SEL R3, R170, R21, !P0 ;  /* 0x00000015aa037207 */ /* 0x000fe20004000000 */
[----:B------:R-:W-:Y:S01]  /*5cf0*/  IMAD.HI.U32 R24, R77, R158, RZ ;  /* 0x0000009e4d187227 */ /* 0x000fe200078e00ff */
[----:B------:R-:W-:Y:S03]  /*5d00*/  SEL R7, R171, R20, !P3 ;  /* 0x00000014ab077207 */ /* 0x000fe60005800000 */
[-C--:B------:R-:W-:Y:S01]  /*5d10*/  IMAD.HI.U32 R20, R3, R68.reuse, RZ ;  /* 0x0000004403147227 */ /* 0x080fe200078e00ff */
[----:B------:R-:W-:Y:S03]  /*5d20*/  SHF.R.U32.HI R24, RZ, R159, R24 ;  /* 0x0000009fff187219 */ /* 0x000fe60000011618 */
[----:B------:R-:W-:Y:S01]  /*5d30*/  IMAD.HI.U32 R22, R7, R68, RZ ;  /* 0x0000004407167227 */ /* 0x000fe200078e00ff */
[----:B------:R-:W-:Y:S02]  /*5d40*/  @P2 SHF.R.U32.HI R3, RZ, R69, R20 ;  /* 0x00000045ff032219 */ /* 0x000fe40000011614 */
[----:B------:R-:W-:Y:S02]  /*5d50*/  SHF.R.U32.HI R20, RZ, R169, R26 ;  /* 0x000000a9ff147219 */ /* 0x000fe4000001161a */
[----:B------:R-:W-:Y:S01]  /*5d60*/  @P2 SHF.R.U32.HI R7, RZ, R69, R22 ;  /* 0x00000045ff072219 */ /* 0x000fe20000011616 */
[C---:B------:R-:W-:Y:S01]  /*5d70*/  IMAD R2, R72.reuse, R3, RZ ;  /* 0x0000000348027224 */ /* 0x040fe200078e02ff */
[----:B------:R-:W-:Y:S02]  /*5d80*/  SEL R5, R75, R20, !P0 ;  /* 0x000000144b057207 */ /* 0x000fe40004000000 */
[----:B------:R-:W-:Y:S01]  /*5d90*/  SEL R3, R77, R24, !P3 ;  /* 0x000000184d037207 */ /* 0x000fe20005800000 */
[----:B------:R-:W-:Y:S01]  /*5da0*/  IMAD R4, R72, R7, RZ ;  /* 0x0000000748047224 */ /* 0x000fe200078e02ff */
[C---:B------:R-:W-:Y:S01]  /*5db0*/  ISETP.GE.AND P0, PT, R5.reuse, R2, PT ;  /* 0x000000020500720c */ /* 0x040fe20003f06270 */
[----:B------:R-:W-:Y:S03]  /*5dc0*/  IMAD.HI.U32 R6, R5, R68, RZ ;  /* 0x0000004405067227 */ /* 0x000fe600078e00ff */
[----:B------:R-:W-:Y:S01]  /*5dd0*/  ISETP.GE.OR P0, PT, R3, R4, P0 ;  /* 0x000000040300720c */ /* 0x000fe20000706670 */
[----:B------:R-:W-:Y:S01]  /*5de0*/  IMAD.MOV R4, RZ, RZ, -R3 ;  /* 0x000000ffff047224 */ /* 0x000fe200078e0a03 */
[-C--:B------:R-:W-:Y:S03]  /*5df0*/  SHF.R.U32.HI R6, RZ, R69.reuse, R6 ;  /* 0x00000045ff067219 */ /* 0x080fe60000011606 */
[----:B------:R-:W-:Y:S01]  /*5e00*/  IMAD R77, R74, R4, R77 ;  /* 0x000000044a4d7224 */ /* 0x000fe200078e024d */
[----:B------:R-:W-:Y:S05]  /*5e10*/  SEL R15, R5, R6, !P2 ;  /* 0x00000006050f7207 */ /* 0x000fea0005000000 */
[----:B------:R-:W-:Y:S02]  /*5e20*/  IMAD.MOV R6, RZ, RZ, -R15 ;  /* 0x000000ffff067224 */ /* 0x000fe400078e0a0f */
[C---:B------:R-:W-:Y:S04]  /*5e30*/  @!P0 IMAD.HI.U32 R2, R3.reuse, R68, RZ ;  /* 0x0000004403028227 */ /* 0x040fe800078e00ff */
[----:B------:R-:W-:Y:S01]  /*5e40*/  IMAD R6, R72, R6, R5 ;  /* 0x0000000648067224 */ /* 0x000fe200078e0205 */
[----:B------:R-:W-:Y:S04]  /*5e50*/  @!P0 SHF.R.U32.HI R2, RZ, R69, R2 ;  /* 0x00000045ff028219 */ /* 0x000fe80000011602 */
[----:B------:R-:W-:Y:S02]  /*5e60*/  @!P0 SEL R0, R3, R2, !P2 ;  /* 0x0000000203008207 */ /* 0x000fe40005000000 */
[----:B------:R-:W-:Y:S02]  /*5e70*/  IADD3 R2, PT, PT, -R5, RZ, RZ ;  /* 0x000000ff05027210 */ /* 0x000fe40007ffe1ff */
[----:B------:R-:W-:Y:S01]  /*5e80*/  @!P0 IADD3 R8, PT, PT, R15, -R0, RZ ;  /* 0x800000000f088210 */ /* 0x000fe20007ffe0ff */
[----:B------:R-:W-:Y:S02]  /*5e90*/  @!P0 IMAD R0, R7, R6, R0 ;  /* 0x0000000607008224 */ /* 0x000fe400078e0200 */
[----:B------:R-:W-:Y:S02]  /*5ea0*/  IMAD R75, R70, R2, R75 ;  /* 0x00000002464b7224 */ /* 0x000fe400078e024b */
[----:B------:R-:W-:Y:S02]  /*5eb0*/  @!P0 IMAD R5, R8, R72, R3 ;  /* 0x0000004808058224 */ /* 0x000fe400078e0203 */
[----:B------:R-:W-:Y:S04]  /*5ec0*/  @!P0 IMAD.MOV.U32 R3, RZ, RZ, R0 ;  /* 0x000000ffff038224 */ /* 0x000fe800078e0000 */
[----:B------:R-:W-:Y:S02]  /*5ed0*/  IMAD R77, R3, R74, R77 ;  /* 0x0000004a034d7224 */ /* 0x000fe400078e024d */
[----:B------:R-:W-:Y:S07]  /*5ee0*/  IMAD R75, R5, R70, R75 ;  /* 0x00000046054b7224 */ /* 0x000fee00078e024b */
.L_x_109:
[----:B------:R-:W-:Y:S01]  /*5ef0*/  @!P1 IMAD.HI.U32 R0, R77, R12, RZ ;  /* 0x0000000c4d009227 */ /* 0x000fe200078e00ff */
[----:B-1----:R-:W-:Y:S01]  /*5f00*/  @!P1 ISETP.NE.AND P0, PT, R10, 0x1, PT ;  /* 0x000000010a00980c */ /* 0x002fe20003f05270 */
[----:B------:R-:W-:Y:S01]  /*5f10*/  ULOP3.LUT UP0, URZ, UR42, 0x1b0, URZ, 0xc0, !UPT ;  /* 0x000001b02aff7892 */ /* 0x000fe2000f80c0ff */
[----:B------:R-:W-:Y:S01]  /*5f20*/  @!P1 ISETP.NE.AND P2, PT, R9, 0x1, PT ;  /* 0x000000010900980c */ /* 0x000fe20003f45270 */
[----:B------:R-:W-:Y:S01]  /*5f30*/  @!P1 IMAD.HI.U32 R3, R75, R11, RZ ;  /* 0x0000000b4b039227 */ /* 0x000fe200078e00ff */
[----:B------:R-:W-:Y:S02]  /*5f40*/  @!P1 SHF.R.U32.HI R0, RZ, R13, R0 ;  /* 0x0000000dff009219 */ /* 0x000fe40000011600 */
[----:B------:R-:W-:Y:S01]  /*5f50*/  @P4 SHF.R.U32.HI R182, RZ, 0x10, R17 ;  /* 0x00000010ffb64819 */ /* 0x000fe20000011611 */
[----:B------:R-:W-:Y:S01]  /*5f60*/  VIADD R188, R188, 0x1 ;  /* 0x00000001bcbc7836 */ /* 0x000fe20000000000 */
[----:B------:R-:W-:Y:S02]  /*5f70*/  @!P1 SHF.R.U32.HI R2, RZ, R14, R3 ;  /* 0x0000000eff029219 */ /* 0x000fe40000011603 */
[----:B------:R-:W-:Y:S02]  /*5f80*/  @!P1 SEL R3, R77, R0, !P2 ;  /* 0x000000004d039207 */ /* 0x000fe40005000000 */
[----:B------:R-:W-:Y:S05]  /*5f90*/  @!P1 SEL R2, R75, R2, !P0 ;  /* 0x000000024b029207 */ /* 0x000fea0004000000 */
[----:B------:R-:W-:Y:S02]  /*5fa0*/  @!P1 IMAD.IADD R0, R2, 0x1, -R3 ;  /* 0x0000000102009824 */ /* 0x000fe400078e0a03 */
[----:B------:R-:W-:Y:S02]  /*5fb0*/  @!P1 IMAD.IADD R2, R3, 0x1, -R2 ;  /* 0x0000000103029824 */ /* 0x000fe400078e0a02 */
[----:B------:R-:W-:Y:S02]  /*5fc0*/  @!P1 IMAD R77, R0, R9, R77 ;  /* 0x00000009004d9224 */ /* 0x000fe400078e024d */
[----:B------:R-:W-:Y:S01]  /*5fd0*/  @!P1 IMAD R75, R2, R10, R75 ;  /* 0x0000000a024b9224 */ /* 0x000fe200078e024b */
[----:B------:R-:W-:Y:S06]  /*5fe0*/  BRA.U !UP0, `(.L_x_110) ;  /* 0x0000000108407547 */ /* 0x000fec000b800000 */
[----:B------:R-:W1:Y:S01]  /*5ff0*/  LDCU.64 UR8, c[0x4][0x80] ;  /* 0x01001000ff0877ac */ /* 0x000e620008000a00 */
[----:B------:R-:W-:Y:S01]  /*6000*/  MOV R3, 0x0 ;  /* 0x0000000000037802 */ /* 0x000fe20000000f00 */
[----:B------:R-:W-:Y:S02]  /*6010*/  HFMA2 R12, -RZ, RZ, 0, 5.9604644775390625e-08 ;  /* 0x00000001ff0c7431 */ /* 0x000fe400000001ff */
[----:B------:R-:W-:Y:S02]  /*6020*/  IMAD.MOV.U32 R8, RZ, RZ, 0x70 ;  /* 0x00000070ff087424 */ /* 0x000fe400078e00ff */
[----:B------:R-:W-:Y:S01]  /*6030*/  IMAD.MOV.U32 R13, RZ, RZ, RZ ;  /* 0x000000ffff0d7224 */ /* 0x000fe200078e00ff */
[----:B------:R-:W2:Y:S01]  /*6040*/  LDCU.64 UR6, c[0x4][0x88] ;  /* 0x01001100ff0677ac */ /* 0x000ea20008000a00 */
[----:B------:R-:W3:Y:S01]  /*6050*/  LDC.64 R2, c[0x4][R3] ;  /* 0x0100000003027b82 */ /* 0x000ee20000000a00 */
[----:B------:R-:W4:Y:S01]  /*6060*/  LDCU.64 UR4, c[0x4][0x8] ;  /* 0x01000100ff0477ac */ /* 0x000f220008000a00 */
[----:B-1----:R-:W-:Y:S01]  /*6070*/  MOV R5, UR9 ;  /* 0x0000000900057c02 */ /* 0x002fe20008000f00 */
[----:B------:R-:W-:Y:S01]  /*6080*/  IMAD.U32 R4, RZ, RZ, UR8 ;  /* 0x00000008ff047e24 */ /* 0x000fe2000f8e00ff */
[----:B--2---:R-:W-:Y:S01]  /*6090*/  MOV R7, UR7 ;  /* 0x0000000700077c02 */ /* 0x004fe20008000f00 */
[----:B------:R-:W-:Y:S01]  /*60a0*/  IMAD.U32 R6, RZ, RZ, UR6 ;  /* 0x00000006ff067e24 */ /* 0x000fe2000f8e00ff */
[----:B----4-:R-:W-:Y:S01]  /*60b0*/  MOV R11, UR5 ;  /* 0x00000005000b7c02 */ /* 0x010fe20008000f00 */
[----:B------:R-:W-:Y:S02]  /*60c0*/  IMAD.U32 R10, RZ, RZ, UR4 ;  /* 0x00000004ff0a7e24 */ /* 0x000fe4000f8e00ff */
[----:B------:R-:W-:Y:S07]  /*60d0*/  LEPC R20, `(.L_x_110) ;  /* 0x000000001014794e */ /* 0x000fee0000000000 */
[----:B---3-5:R-:W-:Y:S05]  /*60e0*/  CALL.ABS.NOINC R2 ;  /* 0x0000000002007343 */ /* 0x028fea0003c00000 */
.L_x_110:
[----:B------:R-:W-:Y:S01]  /*60f0*/  LOP3.LUT P0, RZ, R186, 0x1b0, RZ, 0xc0, !PT ;  /* 0x000001b0baff7812 */ /* 0x000fe2000780c0ff */
[----:B------:R-:W-:Y:S11]  /*6100*/  BSSY.RECONVERGENT B6, `(.L_x_111) ;  /* 0x0000013000067945 */ /* 0x000ff60003800200 */
[----:B------:R-:W-:Y:S01]  /*6110*/  @!UPT UIADD3 URZ, UPT, UPT, URZ, URZ, URZ ;  /* 0x000000fffffff290 */ /* 0x000fe2000fffe0ff */
[----:B------:R-:W-:Y:S05]  /*6120*/  @!P0 BRA `(.L_x_112) ;  /* 0x0000000000408947 */ /* 0x000fea0003800000 */
        /* <DEDUP_REMOVED lines=16> */
.L_x_112:
[----:B------:R-:W-:Y:S05]  /*6230*/  BSYNC.RECONVERGENT B6 ;  /* 0x0000000000067941 */ /* 0x000fea0003800200 */
.L_x_111:
[----:B------:R-:W-:Y:S01]  /*6240*/  ISETP.NE.U32.AND P3, PT, R156, RZ, PT ;  /* 0x000000ff9c00720c */ /* 0x000fe20003f65070 */
[----:B------:R-:W-:Y:S01]  /*6250*/  UISETP.NE.AND UP1, UPT, UR44, URZ, UPT ;  /* 0x000000ff2c00728c */ /* 0x000fe2000bf25270 */
[----:B------:R-:W-:Y:S02]  /*6260*/  ISETP.NE.U32.AND P4, PT, R152, RZ, PT ;  /* 0x000000ff9800720c */ /* 0x000fe40003f85070 */
[----:B------:R-:W-:Y:S02]  /*6270*/  ISETP.NE.AND.EX P3, PT, R157, RZ, PT, P3 ;  /* 0x000000ff9d00720c */ /* 0x000fe40003f65330 */
[----:B------:R-:W-:Y:S02]  /*6280*/  PLOP3.LUT P1, PT, PT, PT, PT, 0x8, 0x80 ;  /* 0x000000000080781c */ /* 0x000fe40003f2e170 */
[----:B------:R-:W-:Y:S02]  /*6290*/  PLOP3.LUT P0, PT, PT, PT, UP1, 0x80, 0x8 ;  /* 0x000000000008781c */ /* 0x000fe40003f0f018 */
[----:B------:R-:W-:Y:S02]  /*62a0*/  ISETP.NE.AND.EX P4, PT, R153, RZ, PT, P4 ;  /* 0x000000ff9900720c */ /* 0x000fe40003f85340 */
[----:B------:R-:W1:Y:S09]  /*62b0*/  @UP1 LDCU.64 UR4, c[0x0][0x888] ;  /* 0x00011100ff0417ac */ /* 0x000e720008000a00 */
[----:B------:R-:W-:Y:S01]  /*62c0*/  @P0 PLOP3.LUT P1, PT, P3, PT, PT, 0x80, 0x8 ;  /* 0x000000000008081c */ /* 0x000fe20001f2f070 */
[----:B-1----:R-:W-:Y:S04]  /*62d0*/  @UP1 UISETP.NE.U32.AND UP0, UPT, UR4, URZ, UPT ;  /* 0x000000ff0400128c */ /* 0x002fe8000bf05070 */
[----:B------:R-:W-:Y:S04]  /*62e0*/  @UP1 UISETP.NE.AND.EX UP0, UPT, UR5, URZ, UPT, UP0 ;  /* 0x000000ff0500128c */ /* 0x000fe8000bf05300 */
[----:B------:R-:W-:Y:S01]  /*62f0*/  @UP1 USEL UR4, URZ, 0xffffffff, UP0 ;  /* 0xffffffffff041887 */ /* 0x000fe20008000000 */
[----:B------:R-:W-:Y:S11]  /*6300*/  @!P3 BRA `(.L_x_113) ;  /* 0x00000000002cb947 */ /* 0x000ff60003800000 */
[----:B------:R-:W-:Y:S01]  /*6310*/  ISETP.NE.U32.AND P2, PT, R154, RZ, PT ;  /* 0x000000ff9a00720c */ /* 0x000fe20003f45070 */
[----:B------:R-:W-:Y:S03]  /*6320*/  IMAD.MOV.U32 R168, RZ, RZ, 0x1 ;  /* 0x00000001ffa87424 */ /* 0x000fe600078e00ff */
[----:B------:R-:W-:Y:S11]  /*6330*/  ISETP.NE.AND.EX P2, PT, R155, RZ, PT, P2 ;  /* 0x000000ff9b00720c */ /* 0x000ff60003f45320 */
[----:B------:R-:W-:Y:S02]  /*6340*/  @!UPT UIADD3 URZ, UPT, UPT, URZ, URZ, URZ ;  /* 0x000000fffffff290 */ /* 0x000fe4000fffe0ff */
[----:B------:R-:W1:Y:S01]  /*6350*/  @P2 LDC.64 R2, c[0x0][0x888] ;  /* 0x00022200ff022b82 */ /* 0x000e620000000a00 */
[----:B------:R-:W-:Y:S04]  /*6360*/  @P2 IMAD R0, R156, UR36, RZ ;  /* 0x000000249c002c24 */ /* 0x000fe8000f8e02ff */
[----:B-1----:R-:W-:Y:S04]  /*6370*/  @P2 IMAD.WIDE R2, R0, 0x4, R2 ;  /* 0x0000000400022825 */ /* 0x002fe800078e0202 */
[----:B------:R-:W-:Y:S01]  /*6380*/  HFMA2 R0, -RZ, RZ, 0, 5.9604644775390625e-08 ;  /* 0x00000001ff007431 */ /* 0x000fe200000001ff */
[----:B-----5:R1:W5:Y:S04]  /*6390*/  @P2 LDG.E R80, desc[UR40][R2.64] ;  /* 0x0000002802502981 */ /* 0x020368000c1e1900 */
[----:B------:R-:W-:Y:S01]  /*63a0*/  @!P2 PRMT R168, R0, 0x7610, R168 ;  /* 0x0000761000a8a816 */ /* 0x000fe200000000a8 */
[----:B-1----:R-:W2:Y:S06]  /*63b0*/  @!P2 LDC R80, c[0x0][0x880] ;  /* 0x00022000ff50ab82 */ /* 0x002eac0000000800 */
.L_x_113:
[----:B------:R-:W-:Y:S05]  /*63c0*/  @!P4 BRA `(.L_x_114) ;  /* 0x000000000020c947 */ /* 0x000fea0003800000 */
[----:B------:R-:W-:Y:S04]  /*63d0*/  ISETP.NE.U32.AND P2, PT, R146, RZ, PT ;  /* 0x000000ff9200720c */ /* 0x000fe80003f45070 */
[----:B------:R-:W-:Y:S11]  /*63e0*/  ISETP.NE.AND.EX P2, PT, R147, RZ, PT, P2 ;  /* 0x000000ff9300720c */ /* 0x000ff60003f45320 */
[----:B------:R-:W-:Y:S02]  /*63f0*/  @!UPT UIADD3 URZ, UPT, UPT, URZ, URZ, URZ ;  /* 0x000000fffffff290 */ /* 0x000fe4000fffe0ff */
[----:B------:R-:W1:Y:S01]  /*6400*/  @P2 LDC.64 R2, c[0x0][0x8a8] ;  /* 0x00022a00ff022b82 */ /* 0x000e620000000a00 */
[----:B------:R-:W-:Y:S04]  /*6410*/  @P2 IMAD R0, R152, UR36, RZ ;  /* 0x0000002498002c24 */ /* 0x000fe8000f8e02ff */
[----:B-1----:R-:W-:Y:S05]  /*6420*/  @P2 IMAD.WIDE R2, R0, 0x4, R2 ;  /* 0x0000000400022825 */ /* 0x002fea00078e0202 */
[----:B-----5:R1:W5:Y:S02]  /*6430*/  @P2 LDG.E R78, desc[UR40][R2.64] ;  /* 0x00000028024e2981 */ /* 0x020364000c1e1900 */
[----:B-1----:R-:W3:Y:S02]  /*6440*/  @!P2 LDC R78, c[0x0][0x8a0] ;  /* 0x00022800ff4eab82 */ /* 0x002ee40000000800 */
.L_x_114:
[----:B--2--5:R-:W-:Y:S01]  /*6450*/  @P0 ISETP.NE.AND P4, PT, R80, RZ, PT ;  /* 0x000000ff5000020c */ /* 0x024fe20003f85270 */
[----:B------:R-:W-:Y:S01]  /*6460*/  IMAD.U32 R0, RZ, RZ, UR4 ;  /* 0x00000004ff007e24 */ /* 0x000fe2000f8e00ff */
[----:B------:R-:W-:Y:S01]  /*6470*/  @P0 LOP3.LUT P2, RZ, R168, 0xff, RZ, 0xc0, !PT ;  /* 0x000000ffa8ff0812 */ /* 0x000fe2000784c0ff */
[----:B------:R-:W-:Y:S01]  /*6480*/  BSSY B1, `(.L_x_115) ;  /* 0x000003d000017945 */ /* 0x000fe20003800000 */
[----:B------:R-:W-:Y:S01]  /*6490*/  @P0 SEL R3, RZ, 0xffffffff, P4 ;  /* 0xffffffffff030807 */ /* 0x000fe20002000000 */
[C---:B------:R-:W-:Y:S01]  /*64a0*/  IMAD R64, R76.reuse, 0x40, R79 ;  /* 0x000000404c407824 */ /* 0x040fe200078e024f */
[----:B------:R-:W-:Y:S02]  /*64b0*/  LEA R148, R76, UR43, 0x3 ;  /* 0x0000002b4c947c11 */ /* 0x000fe4000f8e18ff */
[----:B------:R-:W-:Y:S02]  /*64c0*/  CS2R R102, SRZ ;  /* 0x0000000000667805 */ /* 0x000fe4000001ff00 */
[----:B------:R-:W-:Y:S02]  /*64d0*/  @P1 SEL R3, R0, R3, !P2 ;  /* 0x0000000300031207 */ /* 0x000fe40005000000 */
[----:B------:R-:W-:Y:S02]  /*64e0*/  CS2R R100, SRZ ;  /* 0x0000000000647805 */ /* 0x000fe4000001ff00 */
[----:B------:R-:W-:Y:S02]  /*64f0*/  SHF.L.U32 R5, R185, 0x1f, RZ ;  /* 0x0000001fb9057819 */ /* 0x000fe400000006ff */
[----:B------:R-:W-:Y:S02]  /*6500*/  CS2R R98, SRZ ;  /* 0x0000000000627805 */ /* 0x000fe4000001ff00 */
[----:B------:R-:W-:Y:S02]  /*6510*/  @P0 LOP3.LUT R3, R3, 0x1, RZ, 0xc0, !PT ;  /* 0x0000000103030812 */ /* 0x000fe400078ec0ff */
[----:B------:R-:W-:Y:S02]  /*6520*/  CS2R R96, SRZ ;  /* 0x0000000000607805 */ /* 0x000fe4000001ff00 */
[----:B------:R-:W-:Y:S02]  /*6530*/  PLOP3.LUT P5, PT, PT, PT, PT, 0x8, 0x80 ;  /* 0x000000000080781c */ /* 0x000fe40003fae170 */
[----:B------:R-:W-:Y:S02]  /*6540*/  CS2R R94, SRZ ;  /* 0x00000000005e7805 */ /* 0x000fe4000001ff00 */
[----:B------:R-:W-:Y:S02]  /*6550*/  ISETP.NE.U32.OR P1, PT, R3, 0x1, !P0 ;  /* 0x000000010300780c */ /* 0x000fe40004725470 */
[----:B------:R-:W-:Y:S02]  /*6560*/  CS2R R92, SRZ ;  /* 0x00000000005c7805 */ /* 0x000fe4000001ff00 */
[----:B------:R-:W-:Y:S02]  /*6570*/  CS2R R90, SRZ ;  /* 0x00000000005a7805 */ /* 0x000fe4000001ff00 */
[----:B------:R-:W-:Y:S07]  /*6580*/  CS2R R88, SRZ ;  /* 0x0000000000587805 */ /* 0x000fee000001ff00 */
[----:B------:R-:W-:Y:S04]  /*6590*/  @P1 SHF.L.U32 R2, R183, 0x1f, RZ ;  /* 0x0000001fb7021819 */ /* 0x000fe800000006ff */
[----:B------:R-:W1:Y:S01]  /*65a0*/  @P1 SYNCS.PHASECHK.TRANS64.TRYWAIT P0, [UR43+0x220], R2 ;  /* 0x00022002ff0015a7 */ /* 0x000e62000800112b */
[----:B------:R2:W4:Y:S01]  /*65b0*/  SYNCS.PHASECHK.TRANS64.TRYWAIT P4, [R148+URZ+0x260], R5 ;  /* 0x00026005940075a7 */ /* 0x00052200080811ff */
[----:B-1----:R-:W-:Y:S01]  /*65c0*/  @P1 PLOP3.LUT P5, PT, P0, PT, PT, 0x8, 0x80 ;  /* 0x000000000080181c */ /* 0x002fe200007ae170 */
[----:B------:R-:W-:Y:S01]  /*65d0*/  @!UPT UIADD3 URZ, UPT, UPT, URZ, URZ, URZ ;  /* 0x000000fffffff290 */ /* 0x000fe2000fffe0ff */
[----:B--2-4-:R-:W-:Y:S11]  /*65e0*/  @!P1 BRA `(.L_x_116) ;  /* 0x0000000000989947 */ /* 0x014ff60003800000 */
[----:B------:R-:W-:Y:S01]  /*65f0*/  ISETP.NE.U32.AND P0, PT, RZ, UR38, PT ;  /* 0x00000026ff007c0c */ /* 0x000fe2000bf05070 */
[----:B------:R-:W-:Y:S01]  /*6600*/  BSSY B0, `(.L_x_117) ;  /* 0x0000016000007945 */ /* 0x000fe20003800000 */
[----:B------:R-:W-:Y:S02]  /*6610*/  ISETP.NE.AND P2, PT, R80, RZ, PT ;  /* 0x000000ff5000720c */ /* 0x000fe40003f45270 */
[----:B------:R-:W-:Y:S02]  /*6620*/  CS2R R90, SRZ ;  /* 0x00000000005a7805 */ /* 0x000fe4000001ff00 */
[----:B------:R-:W-:Y:S02]  /*6630*/  ISETP.NE.AND.EX P0, PT, RZ, UR39, PT, P0 ;  /* 0x00000027ff007c0c */ /* 0x000fe4000bf05300 */
[----:B------:R-:W-:Y:S02]  /*6640*/  CS2R R88, SRZ ;  /* 0x0000000000587805 */ /* 0x000fe4000001ff00 */
[----:B------:R-:W-:Y:S02]  /*6650*/  LOP3.LUT P1, RZ, R168, 0xff, RZ, 0xc0, !PT ;  /* 0x000000ffa8ff7812 */ /* 0x000fe4000782c0ff */
[----:B------:R-:W-:Y:S02]  /*6660*/  CS2R R94, SRZ ;  /* 0x00000000005e7805 */ /* 0x000fe4000001ff00 */
[----:B------:R-:W-:Y:S02]  /*6670*/  SEL R0, RZ, 0xffffffff, P2 ;  /* 0xffffffffff007807 */ /* 0x000fe40001000000 */
[----:B------:R-:W-:Y:S02]  /*6680*/  CS2R R92, SRZ ;  /* 0x00000000005c7805 */ /* 0x000fe4000001ff00 */
[----:B------:R-:W-:Y:S02]  /*6690*/  SEL R3, RZ, 0xffffffff, P0 ;  /* 0xffffffffff037807 */ /* 0x000fe40000000000 */
[----:B------:R-:W-:Y:S02]  /*66a0*/  CS2R R98, SRZ ;  /* 0x0000000000627805 */ /* 0x000fe4000001ff00 */
[----:B------:R-:W-:Y:S02]  /*66b0*/  CS2R R96, SRZ ;  /* 0x0000000000607805 */ /* 0x000fe4000001ff00 */
[----:B------:R-:W-:Y:S02]  /*66c0*/  CS2R R102, SRZ ;  /* 0x0000000000667805 */ /* 0x000fe4000001ff00 */
[----:B------:R-:W-:Y:S02]  /*66d0*/  @P3 SEL R0, R3, R0, !P1 ;  /* 0x0000000003003207 */ /* 0x000fe40004800000 */
[----:B------:R-:W-:Y:S02]  /*66e0*/  CS2R R100, SRZ ;  /* 0x0000000000647805 */ /* 0x000fe4000001ff00 */
[----:B------:R-:W-:Y:S04]  /*66f0*/  LOP3.LUT R0, R0, 0x1, RZ, 0xc0, !PT ;  /* 0x0000000100007812 */ /* 0x000fe800078ec0ff */
[----:B------:R-:W-:Y:S01]  /*6700*/  ISETP.NE.U32.AND P0, PT, R0, 0x1, PT ;  /* 0x000000010000780c */ /* 0x000fe20003f05070 */
[----:B------:R-:W-:Y:S01]  /*6710*/  @!UPT UIADD3 URZ, UPT, UPT, URZ, URZ, URZ ;  /* 0x000000fffffff290 */ /* 0x000fe2000fffe0ff */
[----:B------:R-:W-:Y:S11]  /*6720*/  @!P5 BRA `(.L_x_118) ;  /* 0x00000000000cd947 */ /* 0x000ff60003800000 */
[----:B------:R-:W-:Y:S04]  /*6730*/  SHF.L.U32 R3, R183, 0x1f, RZ ;  /* 0x0000001fb7037819 */ /* 0x000fe800000006ff */
[----:B------:R-:W1:Y:S02]  /*6740*/  SYNCS.PHASECHK.TRANS64.TRYWAIT P1, [UR43+0x220], R3 ;  /* 0x00022003ff0075a7 */ /* 0x000e64000802112b */
[----:B-1----:R-:W-:Y:S05]  /*6750*/  @!P1 BRA `(.L_x_119) ;  /* 0x00000028006c9947 */ /* 0x002fea0003800000 */
.L_x_118:
[----:B------:R-:W-:Y:S05]  /*6760*/  BSYNC B0 ;  /* 0x0000000000007941 */ /* 0x000fea0003800000 */
.L_x_117:
[----:B------:R2:W4:Y:S01]  /*6770*/  @P0 LDS.128 R88, [R180+UR43+0x400] ;  /* 0x0004002bb4580984 */ /* 0x0005220008000c00 */
[----:B------:R-:W-:Y:S01]  /*6780*/  UIADD3 UR4, UPT, UPT, UR43, 0x228, URZ ;  /* 0x000002282b047890 */ /* 0x000fe2000fffe0ff */
[----:B------:R-:W-:Y:S02]  /*6790*/  LOP3.LUT R183, R183, 0x1, RZ, 0x3c, !PT ;  /* 0x00000001b7b77812 */ /* 0x000fe400078e3cff */
[----:B------:R2:W1:Y:S01]  /*67a0*/  @P0 LDS.128 R92, [R179+0x400] ;  /* 0x00040000b35c0984 */ /* 0x0004620000000c00 */
[----:B------:R-:W-:Y:S03]  /*67b0*/  UPRMT UR4, UR37, 0x654, UR4 ;  /* 0x0000065425047896 */ /* 0x000fe60008000004 */
[----:B------:R2:W1:Y:S04]  /*67c0*/  @P0 LDS.128 R96, [R178+0x400] ;  /* 0x00040000b2600984 */ /* 0x0004680000000c00 */
[----:B------:R2:W1:Y:S01]  /*67d0*/  @P0 LDS.128 R100, [R177+0x400] ;  /* 0x00040000b1640984 */ /* 0x0004620000000c00 */
[----:B------:R-:W-:Y:S01]  /*67e0*/  @!PT LDS RZ, [RZ] ;  /* 0x00000000fffff984 */ /* 0x000fe20000000800 */
[----:B------:R-:W-:Y:S01]  /*67f0*/  @!PT LDS RZ, [RZ] ;  /* 0x00000000fffff984 */ /* 0x000fe20000000800 */
[----:B------:R-:W-:Y:S01]  /*6800*/  @!PT LDS RZ, [RZ] ;  /* 0x00000000fffff984 */ /* 0x000fe20000000800 */
[----:B------:R-:W-:Y:S01]  /*6810*/  @!PT LDS RZ, [RZ] ;  /* 0x00000000fffff984 */ /* 0x000fe20000000800 */
[----:B------:R5:W-:Y:S06]  /*6820*/  MEMBAR.ALL.CTA ;  /* 0x0000000000007992 */ /* 0x000bec0000008000 */
[----:B-----5:R-:W5:Y:S02]  /*6830*/  FENCE.VIEW.ASYNC.S ;  /* 0x00000000000073c6 */ /* 0x020f640000000000 */
[----:B-----5:R-:W-:Y:S01]  /*6840*/  SYNCS.ARRIVE.TRANS64.RED.A1T0 RZ, [UR4], RZ ;  /* 0x000000ffffff79a7 */ /* 0x020fe20008100404 */
.L_x_116:
[----:B------:R-:W-:Y:S05]  /*6850*/  BSYNC B1 ;  /* 0x0000000000017941 */ /* 0x000fea0003800000 */
.L_x_115:
[----:B-1----:R-:W-:Y:S04]  /*6860*/  SHF.R.U32.HI R0, RZ, 0x15, R64 ;  /* 0x00000015ff007819 */ /* 0x002fe80000011640 */
[----:B------:R-:W-:Y:S01]  /*6870*/  LOP3.LUT P0, RZ, R0, 0x3, R181, 0x48, !PT ;  /* 0x0000000300ff7812 */ /* 0x000fe200078048b5 */
[----:B------:R-:W-:Y:S01]  /*6880*/  @!UPT UIADD3 URZ, UPT, UPT, URZ, URZ, URZ ;  /* 0x000000fffffff290 */ /* 0x000fe2000fffe0ff */
[----:B------:R-:W-:Y:S11]  /*6890*/  @P4 BRA `(.L_x_120) ;  /* 0x0000000000084947 */ /* 0x000ff60003800000 */
[----:B------:R-:W1:Y:S02]  /*68a0*/  SYNCS.PHASECHK.TRANS64.TRYWAIT P1, [R148+URZ+0x260], R5 ;  /* 0x00026005940075a7 */ /* 0x000e6400080211ff */
[----:B-1----:R-:W-:Y:S05]  /*68b0*/  @!P1 BRA `(.L_x_121) ;  /* 0x00000028002c9947 */ /* 0x002fea0003800000 */
.L_x_120:
[----:B------:R-:W-:Y:S05]  /*68c0*/  @!P0 BRA `(.L_x_122) ;  /* 0x0000000000408947 */ /* 0x000fea0003800000 */
[----:B------:R-:W1:Y:S01]  /*68d0*/  LDCU.64 UR8, c[0x4][0x70] ;  /* 0x01000e00ff0877ac */ /* 0x000e620008000a00 */
[----:B------:R-:W-:Y:S01]  /*68e0*/  MOV R3, 0x0 ;  /* 0x0000000000037802 */ /* 0x000fe20000000f00 */
[----:B------:R-:W-:Y:S02]  /*68f0*/  HFMA2 R12, -RZ, RZ, 0, 5.9604644775390625e-08 ;  /* 0x00000001ff0c7431 */ /* 0x000fe400000001ff */
[----:B------:R-:W-:Y:S02]  /*6900*/  IMAD.MOV.U32 R8, RZ, RZ, 0x192 ;  /* 0x00000192ff087424 */ /* 0x000fe400078e00ff */
[----:B------:R-:W-:Y:S01]  /*6910*/  IMAD.MOV.U32 R13, RZ, RZ, RZ ;  /* 0x000000ffff0d7224 */ /* 0x000fe200078e00ff */
[----:B------:R-:W5:Y:S01]  /*6920*/  LDCU.64 UR6, c[0x4][0x78] ;  /* 0x01000f00ff0677ac */ /* 0x000f620008000a00 */
[----:B------:R-:W2:Y:S01]  /*6930*/  LDC.64 R2, c[0x4][R3] ;  /* 0x0100000003027b82 */ /* 0x000ea20000000a00 */
[----:B------:R-:W3:Y:S01]  /*6940*/  LDCU.64 UR4, c[0x4][0x10] ;  /* 0x01000200ff0477ac */ /* 0x000ee20008000a00 */
[----:B-1----:R-:W-:Y:S01]  /*6950*/  MOV R5, UR9 ;  /* 0x0000000900057c02 */ /* 0x002fe20008000f00 */
[----:B------:R-:W-:Y:S01]  /*6960*/  IMAD.U32 R4, RZ, RZ, UR8 ;  /* 0x00000008ff047e24 */ /* 0x000fe2000f8e00ff */
[----:B-----5:R-:W-:Y:S01]  /*6970*/  MOV R7, UR7 ;  /* 0x0000000700077c02 */ /* 0x020fe20008000f00 */
[----:B------:R-:W-:Y:S01]  /*6980*/  IMAD.U32 R6, RZ, RZ, UR6 ;  /* 0x00000006ff067e24 */ /* 0x000fe2000f8e00ff */
[----:B---3--:R-:W-:Y:S01]  /*6990*/  MOV R11, UR5 ;  /* 0x00000005000b7c02 */ /* 0x008fe20008000f00 */
[----:B------:R-:W-:Y:S02]  /*69a0*/  IMAD.U32 R10, RZ, RZ, UR4 ;  /* 0x00000004ff0a7e24 */ /* 0x000fe4000f8e00ff */
[----:B------:R-:W-:Y:S07]  /*69b0*/  LEPC R20, `(.L_x_122) ;  /* 0x000000001014794e */ /* 0x000fee0000000000 */
[----:B--2-4-:R-:W-:Y:S05]  /*69c0*/  CALL.ABS.NOINC R2 ;  /* 0x0000000002007343 */ /* 0x014fea0003c00000 */
.L_x_122:
[----:B------:R-:W-:Y:S01]  /*69d0*/  LOP3.LUT P0, RZ, R176, 0x60, RZ, 0xc0, !PT ;  /* 0x00000060b0ff7812 */ /* 0x000fe2000780c0ff */
[----:B------:R-:W-:Y:S05]  /*69e0*/  WARPSYNC.ALL ;  /* 0x0000000000007948 */ /* 0x000fea0003800000 */
[----:B----4-:R-:W-:Y:S01]  /*69f0*/  IMAD.U32 R141, R90, 0x10000, RZ ;  /* 0x000100005a8d7824 */ /* 0x010fe200078e00ff */
[----:B------:R-:W-:Y:S01]  /*6a00*/  R2UR UR4, R64 ;  /* 0x00000000400472ca */ /* 0x000fe200000e0000 */
[----:B------:R-:W-:Y:S01]  /*6a10*/  IMAD.U32 R136, R92, 0x10000, RZ ;  /* 0x000100005c887824 */ /* 0x000fe200078e00ff */
[C---:B------:R-:W-:Y:S01]  /*6a20*/  SHF.L.U32 R82, R88.reuse, 0x10, RZ ;  /* 0x0000001058527819 */ /* 0x040fe200000006ff */
[----:B------:R-:W-:Y:S01]  /*6a30*/  IMAD.U32 R121, R97, 0x10000, RZ ;  /* 0x0001000061797824 */ /* 0x000fe200078e00ff */
[----:B------:R-:W-:Y:S01]  /*6a40*/  PRMT R81, R88, 0x8880, RZ ;  /* 0x0000888058517816 */ /* 0x000fe200000000ff */
[----:B------:R-:W-:Y:S01]  /*6a50*/  IMAD.U32 R106, R102, 0x10000, RZ ;  /* 0x00010000666a7824 */ /* 0x000fe200078e00ff */
[----:B------:R-:W-:Y:S01]  /*6a60*/  SHF.L.U32 R83, R88, 0x8, RZ ;  /* 0x0000000858537819 */ /* 0x000fe200000006ff */
[----:B------:R-:W-:Y:S01]  /*6a70*/  IMAD.SHL.U32 R129, R94, 0x100, RZ ;  /* 0x000001005e817824 */ /* 0x000fe200078e00ff */
[----:B------:R-:W-:Y:S01]  /*6a80*/  SHF.R.S32.HI R82, RZ, 0x18, R82 ;  /* 0x00000018ff527819 */ /* 0x000fe20000011452 */
[----:B------:R-:W-:Y:S01]  /*6a90*/  IMAD.SHL.U32 R114, R99, 0x100, RZ ;  /* 0x0000010063727824 */ /* 0x000fe200078e00ff */
[C---:B------:R-:W-:Y:S01]  /*6aa0*/  PRMT R145, R89.reuse, 0x8880, RZ ;  /* 0x0000888059917816 */ /* 0x040fe200000000ff */
[----:B------:R-:W-:Y:S01]  /*6ab0*/  BSSY.RECONVERGENT B0, `(.L_x_123) ;  /* 0x0000125000007945 */ /* 0x000fe20003800200 */
[----:B------:R-:W-:Y:S01]  /*6ac0*/  SHF.R.S32.HI R83, RZ, 0x18, R83 ;  /* 0x00000018ff537819 */ /* 0x000fe20000011453 */
[----:B------:R-:W3:Y:S01]  /*6ad0*/  LDTM.x64 R4, tmem[UR4] ;  /* 0x00000004000479ee */ /* 0x000ee20008340000 */
[----:B------:R-:W-:Y:S01]  /*6ae0*/  NOP ;  /* 0x0000000000007918 */ /* 0x000fe20000000000 */
[----:B------:R-:W-:Y:S02]  /*6af0*/  R2UR UR5, R148 ;  /* 0x00000000940572ca */ /* 0x000fe400000e0000 */
[----:B------:R-:W-:Y:S02]  /*6b00*/  SHF.R.S32.HI R84, RZ, 0x18, R88 ;  /* 0x00000018ff547819 */ /* 0x000fe40000011458 */
[----:B------:R-:W-:Y:S02]  /*6b10*/  SHF.L.U32 R144, R89, 0x10, RZ ;  /* 0x0000001059907819 */ /* 0x000fe400000006ff */
[----:B------:R-:W-:Y:S02]  /*6b20*/  PRMT R142, R90, 0x8880, RZ ;  /* 0x000088805a8e7816 */ /* 0x000fe400000000ff */
[----:B------:R-:W-:Y:S02]  /*6b30*/  SHF.R.S32.HI R85, RZ, 0x18, R89 ;  /* 0x00000018ff557819 */ /* 0x000fe40000011459 */
[C---:B------:R-:W-:Y:S02]  /*6b40*/  PRMT R140, R91.reuse, 0x8880, RZ ;  /* 0x000088805b8c7816 */ /* 0x040fe400000000ff */
[----:B------:R-:W-:Y:S01]  /*6b50*/  SHF.R.S32.HI R86, RZ, 0x18, R90 ;  /* 0x00000018ff567819 */ /* 0x000fe2000001145a */
[----:B------:R-:W-:Y:S01]  /*6b60*/  UIADD3 UR5, UPT, UPT, UR5, 0x280, URZ ;  /* 0x0000028005057890 */ /* 0x000fe2000fffe0ff */
[----:B------:R-:W-:Y:S02]  /*6b70*/  SHF.L.U32 R139, R91, 0x10, RZ ;  /* 0x000000105b8b7819 */ /* 0x000fe400000006ff */
[----:B------:R-:W-:Y:S01]  /*6b80*/  PRMT R137, R92, 0x8880, RZ ;  /* 0x000088805c897816 */ /* 0x000fe200000000ff */
[----:B------:R-:W-:Y:S01]  /*6b90*/  UPRMT UR5, UR37, 0x654, UR5 ;  /* 0x0000065425057896 */ /* 0x000fe20008000005 */
[----:B------:R-:W-:Y:S02]  /*6ba0*/  SHF.R.S32.HI R88, RZ, 0x18, R91 ;  /* 0x00000018ff587819 */ /* 0x000fe4000001145b */
[C---:B------:R-:W-:Y:S01]  /*6bb0*/  PRMT R134, R93.reuse, 0x8880, RZ ;  /* 0x000088805d867816 */ /* 0x040fe200000000ff */
[C---:B---3--:R-:W-:Y:S01]  /*6bc0*/  IMAD R4, R78.reuse, R4, RZ ;  /* 0x000000044e047224 */ /* 0x048fe200078e02ff */
[----:B------:R-:W-:Y:S01]  /*6bd0*/  SHF.L.U32 R133, R93, 0x10, RZ ;  /* 0x000000105d857819 */ /* 0x000fe200000006ff */
[----:B------:R-:W-:Y:S01]  /*6be0*/  IMAD R5, R78, R5, RZ ;  /* 0x000000054e057224 */ /* 0x000fe200078e02ff */
[----:B------:R-:W-:Y:S01]  /*6bf0*/  PRMT R131, R94, 0x8880, RZ ;  /* 0x000088805e837816 */ /* 0x000fe200000000ff */
[C---:B------:R-:W-:Y:S01]  /*6c00*/  IMAD R6, R78.reuse, R6, RZ ;  /* 0x000000064e067224 */ /* 0x040fe200078e02ff */
[----:B------:R-:W-:Y:S01]  /*6c10*/  SYNCS.ARRIVE.TRANS64.RED.A1T0 RZ, [UR5], RZ ;  /* 0x000000ffffff79a7 */ /* 0x000fe20008100405 */
[-C--:B------:R-:W-:Y:S01]  /*6c20*/  IMAD R4, R81, R80.reuse, R4 ;  /* 0x0000005051047224 */ /* 0x080fe200078e0204 */
[----:B------:R-:W-:Y:S01]  /*6c30*/  MOV R81, R145 ;  /* 0x0000009100517202 */ /* 0x000fe20000000f00 */
[----:B------:R-:W-:Y:S01]  /*6c40*/  IMAD R7, R78, R7, RZ ;  /* 0x000000074e077224 */ /* 0x000fe200078e02ff */
[----:B------:R-:W-:Y:S01]  /*6c50*/  SHF.L.U32 R130, R94, 0x10, RZ ;  /* 0x000000105e827819 */ /* 0x000fe200000006ff */
[-C--:B------:R-:W-:Y:S01]  /*6c60*/  IMAD R5, R82, R80.reuse, R5 ;  /* 0x0000005052057224 */ /* 0x080fe200078e0205 */
[----:B------:R-:W-:Y:S01]  /*6c70*/  SHF.R.S32.HI R82, RZ, 0x18, R144 ;  /* 0x00000018ff527819 */ /* 0x000fe20000011490 */
[----:B------:R-:W-:Y:S01]  /*6c80*/  IMAD R6, R83, R80, R6 ;  /* 0x0000005053067224 */ /* 0x000fe200078e0206 */
[C---:B------:R-:W-:Y:S01]  /*6c90*/  PRMT R128, R95.reuse, 0x8880, RZ ;  /* 0x000088805f807816 */ /* 0x040fe200000000ff */
[----:B------:R-:W-:Y:S01]  /*6ca0*/  IMAD R8, R78, R8, RZ ;  /* 0x000000084e087224 */ /* 0x000fe200078e02ff */
[----:B------:R-:W-:Y:S01]  /*6cb0*/  SHF.L.U32 R127, R95, 0x10, RZ ;  /* 0x000000105f7f7819 */ /* 0x000fe200000006ff */
[-C--:B------:R-:W-:Y:S01]  /*6cc0*/  IMAD R7, R84, R80.reuse, R7 ;  /* 0x0000005054077224 */ /* 0x080fe200078e0207 */
[----:B------:R-:W-:Y:S01]  /*6cd0*/  PRMT R125, R96, 0x8880, RZ ;  /* 0x00008880607d7816 */ /* 0x000fe200000000ff */
[----:B------:R-:W-:Y:S01]  /*6ce0*/  IMAD R9, R78, R9, RZ ;  /* 0x000000094e097224 */ /* 0x000fe200078e02ff */
[----:B------:R-:W-:Y:S01]  /*6cf0*/  SHF.L.U32 R124, R96, 0x10, RZ ;  /* 0x00000010607c7819 */ /* 0x000fe200000006ff */
[----:B------:R-:W-:Y:S01]  /*6d00*/  IMAD R8, R81, R80, R8 ;  /* 0x0000005051087224 */ /* 0x000fe200078e0208 */
[----:B------:R-:W-:Y:S01]  /*6d10*/  I2IP.S8.S32.SAT R148, R7, R6, RZ ;  /* 0x0000000607947239 */ /* 0x000fe200000014ff */
[C---:B------:R-:W-:Y:S01]  /*6d20*/  IMAD R10, R78.reuse, R10, RZ ;  /* 0x0000000a4e0a7224 */ /* 0x040fe200078e02ff */
[----:B------:R-:W-:Y:S01]  /*6d30*/  PRMT R122, R97, 0x8880, RZ ;  /* 0x00008880617a7816 */ /* 0x000fe200000000ff */
[----:B------:R-:W-:Y:S01]  /*6d40*/  IMAD R11, R78, R11, RZ ;  /* 0x0000000b4e0b7224 */ /* 0x000fe200078e02ff */
[----:B------:R-:W-:Y:S01]  /*6d50*/  I2IP.S8.S32.SAT R148, R5, R4, R148 ;  /* 0x0000000405947239 */ /* 0x000fe20000001494 */
[----:B------:R-:W-:Y:S01]  /*6d60*/  IMAD R9, R82, R80, R9 ;  /* 0x0000005052097224 */ /* 0x000fe200078e0209 */
[----:B------:R-:W-:Y:S01]  /*6d70*/  SHF.R.S32.HI R82, RZ, 0x18, R141 ;  /* 0x00000018ff527819 */ /* 0x000fe2000001148d */
[----:B------:R-:W-:Y:S01]  /*6d80*/  IMAD R12, R78, R12, RZ ;  /* 0x0000000c4e0c7224 */ /* 0x000fe200078e02ff */
[C---:B------:R-:W-:Y:S01]  /*6d90*/  PRMT R119, R98.reuse, 0x8880, RZ ;  /* 0x0000888062777816 */ /* 0x040fe200000000ff */
[----:B------:R-:W-:Y:S01]  /*6da0*/  IMAD.MOV.U32 R83, RZ, RZ, R142 ;  /* 0x000000ffff537224 */ /* 0x000fe200078e008e */
[----:B------:R-:W-:Y:S01]  /*6db0*/  SHF.L.U32 R118, R98, 0x10, RZ ;  /* 0x0000001062767819 */ /* 0x000fe200000006ff */
[C---:B------:R-:W-:Y:S01]  /*6dc0*/  IMAD R13, R78.reuse, R13, RZ ;  /* 0x0000000d4e0d7224 */ /* 0x040fe200078e02ff */
[C---:B------:R-:W-:Y:S01]  /*6dd0*/  PRMT R116, R99.reuse, 0x8880, RZ ;  /* 0x0000888063747816 */ /* 0x040fe200000000ff */
[C---:B------:R-:W-:Y:S01]  /*6de0*/  IMAD R14, R78.reuse, R14, RZ ;  /* 0x0000000e4e0e7224 */ /* 0x040fe200078e02ff */
[----:B------:R-:W-:Y:S01]  /*6df0*/  SHF.L.U32 R115, R99, 0x10, RZ ;  /* 0x0000001063737819 */ /* 0x000fe200000006ff */
[----:B------:R-:W-:Y:S01]  /*6e00*/  IMAD R15, R78, R15, RZ ;  /* 0x0000000f4e0f7224 */ /* 0x000fe200078e02ff */
[----:B------:R-:W-:Y:S01]  /*6e10*/  PRMT R113, R100, 0x8880, RZ ;  /* 0x0000888064717816 */ /* 0x000fe200000000ff */
[----:B------:R-:W-:Y:S01]  /*6e20*/  IMAD R0, R78, R16, RZ ;  /* 0x000000104e007224 */ /* 0x000fe200078e02ff */
[----:B------:R-:W-:Y:S01]  /*6e30*/  SHF.L.U32 R112, R100, 0x10, RZ ;  /* 0x0000001064707819 */ /* 0x000fe200000006ff */
[C---:B------:R-:W-:Y:S01]  /*6e40*/  IMAD R2, R78.reuse, R17, RZ ;  /* 0x000000114e027224 */ /* 0x040fe200078e02ff */
[C---:B------:R-:W-:Y:S01]  /*6e50*/  PRMT R110, R101.reuse, 0x8880, RZ ;  /* 0x00008880656e7816 */ /* 0x040fe200000000ff */
[C---:B------:R-:W-:Y:S01]  /*6e60*/  IMAD R3, R78.reuse, R18, RZ ;  /* 0x000000124e037224 */ /* 0x040fe200078e02ff */
[----:B------:R-:W-:Y:S01]  /*6e70*/  SHF.L.U32 R109, R101, 0x10, RZ ;  /* 0x00000010656d7819 */ /* 0x000fe200000006ff */
[----:B------:R-:W-:Y:S01]  /*6e80*/  IMAD R19, R78, R19, RZ ;  /* 0x000000134e137224 */ /* 0x000fe200078e02ff */
[----:B------:R-:W-:Y:S01]  /*6e90*/  PRMT R107, R102, 0x8880, RZ ;  /* 0x00008880666b7816 */ /* 0x000fe200000000ff */
[C---:B------:R-:W-:Y:S01]  /*6ea0*/  IMAD R16, R78.reuse, R20, RZ ;  /* 0x000000144e107224 */ /* 0x040fe200078e02ff */
[----:B------:R-:W-:Y:S01]  /*6eb0*/  PRMT R104, R103, 0x8880, RZ ;  /* 0x0000888067687816 */ /* 0x000fe200000000ff */
[C---:B------:R-:W-:Y:S01]  /*6ec0*/  IMAD R17, R78.reuse, R21, RZ ;  /* 0x000000154e117224 */ /* 0x040fe200078e02ff */
[----:B------:R-:W-:Y:S01]  /*6ed0*/  SHF.L.U32 R143, R89, 0x8, RZ ;  /* 0x00000008598f7819 */ /* 0x000fe200000006ff */
[C---:B------:R-:W-:Y:S01]  /*6ee0*/  IMAD R18, R78.reuse, R22, RZ ;  /* 0x000000164e127224 */ /* 0x040fe200078e02ff */
[----:B------:R-:W-:Y:S01]  /*6ef0*/  SHF.R.S32.HI R89, RZ, 0x18, R92 ;  /* 0x00000018ff597819 */ /* 0x000fe2000001145c */
[C---:B------:R-:W-:Y:S01]  /*6f00*/  IMAD R23, R78.reuse, R23, RZ ;  /* 0x000000174e177224 */ /* 0x040fe200078e02ff */
[----:B------:R-:W-:Y:S01]  /*6f10*/  SHF.R.S32.HI R81, RZ, 0x18, R143 ;  /* 0x00000018ff517819 */ /* 0x000fe2000001148f */
[----:B------:R-:W-:Y:S01]  /*6f20*/  IMAD R20, R78, R24, RZ ;  /* 0x000000184e147224 */ /* 0x000fe200078e02ff */
[----:B------:R-:W-:Y:S01]  /*6f30*/  SHF.L.U32 R87, R90, 0x8, RZ ;  /* 0x000000085a577819 */ /* 0x000fe200000006ff */
[----:B------:R-:W-:Y:S01]  /*6f40*/  IMAD R21, R78, R25, RZ ;  /* 0x000000194e157224 */ /* 0x000fe200078e02ff */
[----:B------:R-:W-:Y:S01]  /*6f50*/  SHF.R.S32.HI R90, RZ, 0x18, R93 ;  /* 0x00000018ff5a7819 */ /* 0x000fe2000001145d */
[----:B------:R-:W-:Y:S01]  /*6f60*/  IMAD R10, R81, R80, R10 ;  /* 0x00000050510a7224 */ /* 0x000fe200078e020a */
[----:B------:R-:W-:Y:S01]  /*6f70*/  MOV R81, R140 ;  /* 0x0000008c00517202 */ /* 0x000fe20000000f00 */
[-C--:B------:R-:W-:Y:S01]  /*6f80*/  IMAD R11, R85, R80.reuse, R11 ;  /* 0x00000050550b7224 */ /* 0x080fe200078e020b */
[----:B------:R-:W-:Y:S01]  /*6f90*/  SHF.R.S32.HI R87, RZ, 0x18, R87 ;  /* 0x00000018ff577819 */ /* 0x000fe20000011457 */
[-C--:B------:R-:W-:Y:S01]  /*6fa0*/  IMAD R12, R83, R80.reuse, R12 ;  /* 0x00000050530c7224 */ /* 0x080fe200078e020c */
[----:B------:R-:W-:Y:S01]  /*6fb0*/  SHF.R.S32.HI R83, RZ, 0x18, R139 ;  /* 0x00000018ff537819 */ /* 0x000fe2000001148b */
[----:B------:R-:W-:Y:S01]  /*6fc0*/  IMAD R13, R82, R80, R13 ;  /* 0x00000050520d7224 */ /* 0x000fe200078e020d */
[----:B------:R-:W-:Y:S01]  /*6fd0*/  I2IP.S8.S32.SAT R149, R11, R10, RZ ;  /* 0x0000000a0b957239 */ /* 0x000fe200000014ff */
[-C--:B------:R-:W-:Y:S01]  /*6fe0*/  IMAD R14, R87, R80.reuse, R14 ;  /* 0x00000050570e7224 */ /* 0x080fe200078e020e */
[----:B------:R-:W-:Y:S01]  /*6ff0*/  SHF.R.S32.HI R82, RZ, 0x18, R136 ;  /* 0x00000018ff527819 */ /* 0x000fe20000011488 */
[----:B------:R-:W-:Y:S01]  /*7000*/  IMAD R15, R86, R80, R15 ;  /* 0x00000050560f7224 */ /* 0x000fe200078e020f */
[----:B------:R-:W-:Y:S01]  /*7010*/  I2IP.S8.S32.SAT R149, R9, R8, R149 ;  /* 0x0000000809957239 */ /* 0x000fe20000001495 */
[-C--:B------:R-:W-:Y:S01]  /*7020*/  IMAD R0, R81, R80.reuse, R0 ;  /* 0x0000005051007224 */ /* 0x080fe200078e0200 */
[----:B------:R-:W-:Y:S01]  /*7030*/  SHF.L.U32 R138, R91, 0x8, RZ ;  /* 0x000000085b8a7819 */ /* 0x000fe200000006ff */
[----:B------:R-:W-:Y:S01]  /*7040*/  IMAD R2, R83, R80, R2 ;  /* 0x0000005053027224 */ /* 0x000fe200078e0202 */
[----:B------:R-:W-:Y:S01]  /*7050*/  I2IP.S8.S32.SAT R150, R15, R14, RZ ;  /* 0x0000000e0f967239 */ /* 0x000fe200000014ff */
[C---:B------:R-:W-:Y:S01]  /*7060*/  IMAD R22, R78.reuse, R26, RZ ;  /* 0x0000001a4e167224 */ /* 0x040fe200078e02ff */
[----:B------:R-:W-:Y:S01]  /*7070*/  MOV R83, R137 ;  /* 0x0000008900537202 */ /* 0x000fe20000000f00 */
[C---:B------:R-:W-:Y:S01]  /*7080*/  IMAD R27, R78.reuse, R27, RZ ;  /* 0x0000001b4e1b7224 */ /* 0x040fe200078e02ff */
[----:B------:R-:W-:Y:S01]  /*7090*/  I2IP.S8.S32.SAT R150, R13, R12, R150 ;  /* 0x0000000c0d967239 */ /* 0x000fe20000001496 */
[C---:B------:R-:W-:Y:S01]  /*70a0*/  IMAD R24, R78.reuse, R28, RZ ;  /* 0x0000001c4e187224 */ /* 0x040fe200078e02ff */
[----:B------:R-:W-:Y:S01]  /*70b0*/  SHF.R.S32.HI R81, RZ, 0x18, R138 ;  /* 0x00000018ff517819 */ /* 0x000fe2000001148a */
[C---:B------:R-:W-:Y:S01]  /*70c0*/  IMAD R25, R78.reuse, R29, RZ ;  /* 0x0000001d4e197224 */ /* 0x040fe200078e02ff */
[----:B------:R-:W-:Y:S01]  /*70d0*/  SHF.R.S32.HI R91, RZ, 0x18, R94 ;  /* 0x00000018ff5b7819 */ /* 0x000fe2000001145e */
[----:B------:R-:W-:Y:S01]  /*70e0*/  IMAD R26, R78, R30, RZ ;  /* 0x0000001e4e1a7224 */ /* 0x000fe200078e02ff */
[----:B------:R-:W-:Y:S01]  /*70f0*/  SHF.R.S32.HI R94, RZ, 0x18, R97 ;  /* 0x00000018ff5e7819 */ /* 0x000fe20000011461 */
[-C--:B------:R-:W-:Y:S01]  /*7100*/  IMAD R3, R81, R80.reuse, R3 ;  /* 0x0000005051037224 */ /* 0x080fe200078e0203 */
[----:B------:R-:W-:Y:S01]  /*7110*/  SHF.L.U32 R135, R92, 0x8, RZ ;  /* 0x000000085c877819 */ /* 0x000fe200000006ff */
[----:B------:R-:W-:Y:S01]  /*7120*/  IMAD R19, R88, R80, R19 ;  /* 0x0000005058137224 */ /* 0x000fe200078e0213 */
[----:B------:R-:W-:Y:S01]  /*7130*/  MOV R81, R134 ;  /* 0x0000008600517202 */ /* 0x000fe20000000f00 */
[-C--:B------:R-:W-:Y:S01]  /*7140*/  IMAD R16, R83, R80.reuse, R16 ;  /* 0x0000005053107224 */ /* 0x080fe200078e0210 */
[----:B------:R-:W-:Y:S01]  /*7150*/  SHF.R.S32.HI R85, RZ, 0x18, R135 ;  /* 0x00000018ff557819 */ /* 0x000fe20000011487 */
[-C--:B------:R-:W-:Y:S01]  /*7160*/  IMAD R17, R82, R80.reuse, R17 ;  /* 0x0000005052117224 */ /* 0x080fe200078e0211 */
[----:B------:R-:W-:Y:S01]  /*7170*/  I2IP.S8.S32.SAT R151, R19, R3, RZ ;  /* 0x0000000313977239 */ /* 0x000fe200000014ff */
[----:B------:R-:W-:Y:S01]  /*7180*/  IMAD R31, R78, R31, RZ ;  /* 0x0000001f4e1f7224 */ /* 0x000fe200078e02ff */
[----:B------:R-:W-:Y:S01]  /*7190*/  SHF.R.S32.HI R82, RZ, 0x18, R133 ;  /* 0x00000018ff527819 */ /* 0x000fe20000011485 */
[-C--:B------:R-:W-:Y:S01]  /*71a0*/  IMAD R18, R85, R80.reuse, R18 ;  /* 0x0000005055127224 */ /* 0x080fe200078e0212 */
[----:B------:R-:W-:Y:S01]  /*71b0*/  SHF.L.U32 R132, R93, 0x8, RZ ;  /* 0x000000085d847819 */ /* 0x000fe200000006ff */
[----:B------:R-:W-:Y:S01]  /*71c0*/  IMAD R23, R89, R80, R23 ;  /* 0x0000005059177224 */ /* 0x000fe200078e0217 */
[----:B------:R-:W-:Y:S01]  /*71d0*/  I2IP.S8.S32.SAT R151, R2, R0, R151 ;  /* 0x0000000002977239 */ /* 0x000fe20000001497 */
[-C--:B------:R-:W-:Y:S01]  /*71e0*/  IMAD R20, R81, R80.reuse, R20 ;  /* 0x0000005051147224 */ /* 0x080fe200078e0214 */
[----:B------:R-:W-:Y:S01]  /*71f0*/  SHF.R.S32.HI R81, RZ, 0x18, R132 ;  /* 0x00000018ff517819 */ /* 0x000fe20000011484 */
[----:B------:R-:W-:Y:S01]  /*7200*/  IMAD R21, R82, R80, R21 ;  /* 0x0000005052157224 */ /* 0x000fe200078e0215 */
[----:B------:R-:W-:Y:S01]  /*7210*/  I2IP.S8.S32.SAT R160, R23, R18, RZ ;  /* 0x0000001217a07239 */ /* 0x000fe200000014ff */
[----:B------:R-:W-:Y:S01]  /*7220*/  IMAD R28, R78, R32, RZ ;  /* 0x000000204e1c7224 */ /* 0x000fe200078e02ff */
[----:B------:R-:W-:Y:S01]  /*7230*/  MOV R83, R131 ;  /* 0x0000008300537202 */ /* 0x000fe20000000f00 */
[-C--:B------:R-:W-:Y:S01]  /*7240*/  IMAD R22, R81, R80.reuse, R22 ;  /* 0x0000005051167224 */ /* 0x080fe200078e0216 */
[----:B------:R-:W-:Y:S01]  /*7250*/  SHF.R.S32.HI R82, RZ, 0x18, R130 ;  /* 0x00000018ff527819 */ /* 0x000fe20000011482 */
[-C--:B------:R-:W-:Y:S01]  /*7260*/  IMAD R27, R90, R80.reuse, R27 ;  /* 0x000000505a1b7224 */ /* 0x080fe200078e021b */
[----:B------:R-:W-:Y:S01]  /*7270*/  SHF.R.S32.HI R85, RZ, 0x18, R129 ;  /* 0x00000018ff557819 */ /* 0x000fe20000011481 */
[-C--:B------:R-:W-:Y:S01]  /*7280*/  IMAD R24, R83, R80.reuse, R24 ;  /* 0x0000005053187224 */ /* 0x080fe200078e0218 */
[----:B------:R1:W-:Y:S01]  /*7290*/  STS.128 [R180+UR43+0x2400], R148 ;  /* 0x00240094b4007988 */ /* 0x0003e20008000c2b */
[-C--:B------:R-:W-:Y:S01]  /*72a0*/  IMAD R25, R82, R80.reuse, R25 ;  /* 0x0000005052197224 */ /* 0x080fe200078e0219 */
[----:B------:R-:W-:Y:S01]  /*72b0*/  SHF.L.U32 R126, R95, 0x8, RZ ;  /* 0x000000085f7e7819 */ /* 0x000fe200000006ff */
[----:B------:R-:W-:Y:S01]  /*72c0*/  IMAD R26, R85, R80, R26 ;  /* 0x00000050551a7224 */ /* 0x000fe200078e021a */
[----:B------:R-:W-:Y:S01]  /*72d0*/  I2IP.S8.S32.SAT R160, R17, R16, R160 ;  /* 0x0000001011a07239 */ /* 0x000fe200000014a0 */
[----:B------:R-:W-:Y:S01]  /*72e0*/  IMAD.MOV.U32 R81, RZ, RZ, R128 ;  /* 0x000000ffff517224 */ /* 0x000fe200078e0080 */
[----:B------:R-:W-:Y:S01]  /*72f0*/  SHF.R.S32.HI R82, RZ, 0x18, R127 ;  /* 0x00000018ff527819 */ /* 0x000fe2000001147f */
[C---:B------:R-:W-:Y:S01]  /*7300*/  IMAD R29, R78.reuse, R33, RZ ;  /* 0x000000214e1d7224 */ /* 0x040fe200078e02ff */
[----:B------:R-:W-:Y:S01]  /*7310*/  I2IP.S8.S32.SAT R161, R27, R22, RZ ;  /* 0x000000161ba17239 */ /* 0x000fe200000014ff */
[----:B------:R-:W-:Y:S01]  /*7320*/  IMAD R31, R91, R80, R31 ;  /* 0x000000505b1f7224 */ /* 0x000fe200078e021f */
[----:B------:R-:W-:Y:S01]  /*7330*/  SHF.R.S32.HI R83, RZ, 0x18, R126 ;  /* 0x00000018ff537819 */ /* 0x000fe2000001147e */
[C---:B------:R-:W-:Y:S01]  /*7340*/  IMAD R30, R78.reuse, R34, RZ ;  /* 0x000000224e1e7224 */ /* 0x040fe200078e02ff */
[----:B------:R-:W-:Y:S01]  /*7350*/  I2IP.S8.S32.SAT R161, R21, R20, R161 ;  /* 0x0000001415a17239 */ /* 0x000fe200000014a1 */
[----:B------:R-:W-:Y:S01]  /*7360*/  IMAD R28, R81, R80, R28 ;  /* 0x00000050511c7224 */ /* 0x000fe200078e021c */
[----:B------:R-:W-:Y:S01]  /*7370*/  SHF.R.S32.HI R92, RZ, 0x18, R95 ;  /* 0x00000018ff5c7819 */ /* 0x000fe2000001145f */
[----:B------:R-:W-:Y:S01]  /*7380*/  IMAD R35, R78, R35, RZ ;  /* 0x000000234e237224 */ /* 0x000fe200078e02ff */
[----:B------:R-:W-:Y:S01]  /*7390*/  I2IP.S8.S32.SAT R162, R31, R26, RZ ;  /* 0x0000001a1fa27239 */ /* 0x000fe200000014ff */
[----:B------:R-:W-:Y:S01]  /*73a0*/  IMAD R29, R82, R80, R29 ;  /* 0x00000050521d7224 */ /* 0x000fe200078e021d */
[----:B------:R-:W-:Y:S01]  /*73b0*/  MOV R81, R125 ;  /* 0x0000007d00517202 */ /* 0x000fe20000000f00 */
[----:B------:R-:W-:Y:S01]  /*73c0*/  IMAD R32, R78, R36, RZ ;  /* 0x000000244e207224 */ /* 0x000fe200078e02ff */
[----:B------:R-:W-:Y:S01]  /*73d0*/  I2IP.S8.S32.SAT R162, R25, R24, R162 ;  /* 0x0000001819a27239 */ /* 0x000fe200000014a2 */
[-C--:B------:R-:W-:Y:S01]  /*73e0*/  IMAD R30, R83, R80.reuse, R30 ;  /* 0x00000050531e7224 */ /* 0x080fe200078e021e */
[----:B------:R-:W-:Y:S01]  /*73f0*/  SHF.L.U32 R123, R96, 0x8, RZ ;  /* 0x00000008607b7819 */ /* 0x000fe200000006ff */
[----:B------:R-:W-:Y:S01]  /*7400*/  IMAD R35, R92, R80, R35 ;  /* 0x000000505c237224 */ /* 0x000fe200078e0223 */
[----:B------:R-:W-:Y:S01]  /*7410*/  SHF.R.S32.HI R82, RZ, 0x18, R124 ;  /* 0x00000018ff527819 */ /* 0x000fe2000001147c */
[C---:B------:R-:W-:Y:S01]  /*7420*/  IMAD R33, R78.reuse, R37, RZ ;  /* 0x000000254e217224 */ /* 0x040fe200078e02ff */
[----:B------:R-:W-:Y:S01]  /*7430*/  MOV R83, R122 ;  /* 0x0000007a00537202 */ /* 0x000fe20000000f00 */
[----:B------:R-:W-:Y:S01]  /*7440*/  IMAD R32, R81, R80, R32 ;  /* 0x0000005051207224 */ /* 0x000fe200078e0220 */
[----:B------:R-:W-:Y:S01]  /*7450*/  SHF.R.S32.HI R81, RZ, 0x18, R123 ;  /* 0x00000018ff517819 */ /* 0x000fe2000001147b */
[C---:B------:R-:W-:Y:S01]  /*7460*/  IMAD R34, R78.reuse, R38, RZ ;  /* 0x000000264e227224 */ /* 0x040fe200078e02ff */
[----:B------:R-:W-:Y:S01]  /*7470*/  SHF.R.S32.HI R93, RZ, 0x18, R96 ;  /* 0x00000018ff5d7819 */ /* 0x000fe20000011460 */
[----:B------:R-:W-:Y:S01]  /*7480*/  IMAD R39, R78, R39, RZ ;  /* 0x000000274e277224 */ /* 0x000fe200078e02ff */
[----:B------:R-:W-:Y:S01]  /*7490*/  I2IP.S8.S32.SAT R163, R35, R30, RZ ;  /* 0x0000001e23a37239 */ /* 0x000fe200000014ff */
[----:B------:R-:W-:Y:S01]  /*74a0*/  IMAD R33, R82, R80, R33 ;  /* 0x0000005052217224 */ /* 0x000fe200078e0221 */
[----:B------:R-:W-:Y:S01]  /*74b0*/  SHF.L.U32 R120, R97, 0x8, RZ ;  /* 0x0000000861787819 */ /* 0x000fe200000006ff */
[C---:B------:R-:W-:Y:S01]  /*74c0*/  IMAD R36, R78.reuse, R40, RZ ;  /* 0x000000284e247224 */ /* 0x040fe200078e02ff */
[----:B------:R-:W-:Y:S01]  /*74d0*/  I2IP.S8.S32.SAT R163, R29, R28, R163 ;  /* 0x0000001c1da37239 */ /* 0x000fe200000014a3 */
[-C--:B------:R-:W-:Y:S01]  /*74e0*/  IMAD R34, R81, R80.reuse, R34 ;  /* 0x0000005051227224 */ /* 0x080fe200078e0222 */
[----:B------:R-:W-:Y:S01]  /*74f0*/  SHF.R.S32.HI R82, RZ, 0x18, R121 ;  /* 0x00000018ff527819 */ /* 0x000fe20000011479 */
[C---:B------:R-:W-:Y:S01]  /*7500*/  IMAD R37, R78.reuse, R41, RZ ;  /* 0x000000294e257224 */ /* 0x040fe200078e02ff */
[----:B------:R-:W-:Y:S01]  /*7510*/  MOV R81, R119 ;  /* 0x0000007700517202 */ /* 0x000fe20000000f00 */
[----:B------:R-:W-:Y:S01]  /*7520*/  IMAD R39, R93, R80, R39 ;  /* 0x000000505d277224 */ /* 0x000fe200078e0227 */
[----:B------:R-:W-:Y:S01]  /*7530*/  SHF.R.S32.HI R85, RZ, 0x18, R120 ;  /* 0x00000018ff557819 */ /* 0x000fe20000011478 */
[C---:B------:R-:W-:Y:S01]  /*7540*/  IMAD R38, R78.reuse, R42, RZ ;  /* 0x0000002a4e267224 */ /* 0x040fe200078e02ff */
[----:B------:R1:W-:Y:S01]  /*7550*/  STS.128 [R179+0x2400], R160 ;  /* 0x002400a0b3007388 */ /* 0x0003e20000000c00 */
[----:B------:R-:W-:Y:S01]  /*7560*/  IMAD R36, R83, R80, R36 ;  /* 0x0000005053247224 */ /* 0x000fe200078e0224 */
[----:B------:R-:W-:Y:S01]  /*7570*/  I2IP.S8.S32.SAT R172, R39, R34, RZ ;  /* 0x0000002227ac7239 */ /* 0x000fe200000014ff */
[----:B------:R-:W-:Y:S01]  /*7580*/  IMAD R43, R78, R43, RZ ;  /* 0x0000002b4e2b7224 */ /* 0x000fe200078e02ff */
[----:B------:R-:W-:Y:S01]  /*7590*/  MOV R83, R116 ;  /* 0x0000007400537202 */ /* 0x000fe20000000f00 */
[----:B------:R-:W-:Y:S01]  /*75a0*/  IMAD R37, R82, R80, R37 ;  /* 0x0000005052257224 */ /* 0x000fe200078e0225 */
[----:B------:R-:W-:Y:S01]  /*75b0*/  I2IP.S8.S32.SAT R172, R33, R32, R172 ;  /* 0x0000002021ac7239 */ /* 0x000fe200000014ac */
[----:B------:R-:W-:Y:S01]  /*75c0*/  IMAD R40, R78, R44, RZ ;  /* 0x0000002c4e287224 */ /* 0x000fe200078e02ff */
[----:B------:R-:W-:Y:S01]  /*75d0*/  SHF.R.S32.HI R82, RZ, 0x18, R118 ;  /* 0x00000018ff527819 */ /* 0x000fe20000011476 */
[-C--:B------:R-:W-:Y:S01]  /*75e0*/  IMAD R38, R85, R80.reuse, R38 ;  /* 0x0000005055267224 */ /* 0x080fe200078e0226 */
[----:B------:R-:W-:Y:S01]  /*75f0*/  SHF.L.U32 R117, R98, 0x8, RZ ;  /* 0x0000000862757819 */ /* 0x000fe200000006ff */
[-C--:B------:R-:W-:Y:S01]  /*7600*/  IMAD R43, R94, R80.reuse, R43 ;  /* 0x000000505e2b7224 */ /* 0x080fe200078e022b */
[----:B------:R-:W-:Y:S01]  /*7610*/  SHF.R.S32.HI R95, RZ, 0x18, R98 ;  /* 0x00000018ff5f7819 */ /* 0x000fe20000011462 */
[C---:B------:R-:W-:Y:S01]  /*7620*/  IMAD R41, R78.reuse, R45, RZ ;  /* 0x0000002d4e297224 */ /* 0x040fe200078e02ff */
[----:B------:R-:W-:Y:S01]  /*7630*/  SHF.R.S32.HI R85, RZ, 0x18, R114 ;  /* 0x00000018ff557819 */ /* 0x000fe20000011472 */
[----:B------:R-:W-:Y:S01]  /*7640*/  IMAD R40, R81, R80, R40 ;  /* 0x0000005051287224 */ /* 0x000fe200078e0228 */
[----:B------:R-:W-:Y:S01]  /*7650*/  SHF.R.S32.HI R81, RZ, 0x18, R117 ;  /* 0x00000018ff517819 */ /* 0x000fe20000011475 */
[C---:B------:R-:W-:Y:S01]  /*7660*/  IMAD R42, R78.reuse, R46, RZ ;  /* 0x0000002e4e2a7224 */ /* 0x040fe200078e02ff */
[----:B------:R-:W-:Y:S01]  /*7670*/  I2IP.S8.S32.SAT R173, R43, R38, RZ ;  /* 0x000000262bad7239 */ /* 0x000fe200000014ff */
[----:B------:R-:W-:Y:S01]  /*7680*/  IMAD R47, R78, R47, RZ ;  /* 0x0000002f4e2f7224 */ /* 0x000fe200078e02ff */
[----:B------:R-:W-:Y:S01]  /*7690*/  SHF.R.S32.HI R96, RZ, 0x18, R99 ;  /* 0x00000018ff607819 */ /* 0x000fe20000011463 */
[----:B------:R-:W-:Y:S01]  /*76a0*/  IMAD R41, R82, R80, R41 ;  /* 0x0000005052297224 */ /* 0x000fe200078e0229 */
[----:B------:R-:W-:Y:S01]  /*76b0*/  I2IP.S8.S32.SAT R173, R37, R36, R173 ;  /* 0x0000002425ad7239 */ /* 0x000fe200000014ad */
[C---:B------:R-:W-:Y:S01]  /*76c0*/  IMAD R44, R78.reuse, R48, RZ ;  /* 0x000000304e2c7224 */ /* 0x040fe200078e02ff */
[----:B------:R-:W-:Y:S01]  /*76d0*/  SHF.R.S32.HI R82, RZ, 0x18, R115 ;  /* 0x00000018ff527819 */ /* 0x000fe20000011473 */
[-C--:B------:R-:W-:Y:S01]  /*76e0*/  IMAD R42, R81, R80.reuse, R42 ;  /* 0x00000050512a7224 */ /* 0x080fe200078e022a */
[----:B------:R-:W-:Y:S01]  /*76f0*/  SHF.R.S32.HI R97, RZ, 0x18, R100 ;  /* 0x00000018ff617819 */ /* 0x000fe20000011464 */
[C---:B------:R-:W-:Y:S01]  /*7700*/  IMAD R45, R78.reuse, R49, RZ ;  /* 0x000000314e2d7224 */ /* 0x040fe200078e02ff */
[----:B------:R-:W-:Y:S01]  /*7710*/  SHF.R.S32.HI R98, RZ, 0x18, R101 ;  /* 0x00000018ff627819 */ /* 0x000fe20000011465 */
[----:B------:R-:W-:Y:S01]  /*7720*/  IMAD R47, R95, R80, R47 ;  /* 0x000000505f2f7224 */ /* 0x000fe200078e022f */
[----:B------:R-:W-:Y:S01]  /*7730*/  SHF.R.S32.HI R99, RZ, 0x18, R102 ;  /* 0x00000018ff637819 */ /* 0x000fe20000011466 */
[----:B------:R-:W-:Y:S01]  /*7740*/  IMAD R46, R78, R50, RZ ;  /* 0x000000324e2e7224 */ /* 0x000fe200078e02ff */
[----:B------:R-:W-:Y:S01]  /*7750*/  SHF.L.U32 R111, R100, 0x8, RZ ;  /* 0x00000008646f7819 */ /* 0x000fe200000006ff */
        /* <DEDUP_REMOVED lines=9> */
[----:B------:R-:W-:Y:S01]  /*77f0*/  SHF.R.S32.HI R100, RZ, 0x18, R103 ;  /* 0x00000018ff647819 */ /* 0x000fe20000011467 */
[----:B------:R-:W-:Y:S01]  /*7800*/  IMAD.MOV.U32 R81, RZ, RZ, R113 ;  /* 0x000000ffff517224 */ /* 0x000fe200078e0071 */
[----:B------:R-:W-:Y:S01]  /*7810*/  SHF.L.U32 R108, R101, 0x8, RZ ;  /* 0x00000008656c7819 */ /* 0x000fe200000006ff */
[-C--:B------:R-:W-:Y:S01]  /*7820*/  IMAD R51, R96, R80.reuse, R51 ;  /* 0x0000005060337224 */ /* 0x080fe200078e0233 */
[----:B------:R-:W-:Y:S01]  /*7830*/  SHF.L.U32 R105, R102, 0x8, RZ ;  /* 0x0000000866697819 */ /* 0x000fe200000006ff */
[C---:B------:R-:W-:Y:S01]  /*7840*/  IMAD R49, R78.reuse, R53, RZ ;  /* 0x000000354e317224 */ /* 0x040fe200078e02ff */
[----:B------:R-:W-:Y:S01]  /*7850*/  SHF.L.U32 R102, R103, 0x10, RZ ;  /* 0x0000001067667819 */ /* 0x000fe200000006ff */
[----:B------:R-:W-:Y:S01]  /*7860*/  IMAD R48, R81, R80, R48 ;  /* 0x0000005051307224 */ /* 0x000fe200078e0230 */
[----:B------:R-:W-:Y:S01]  /*7870*/  SHF.R.S32.HI R81, RZ, 0x18, R111 ;  /* 0x00000018ff517819 */ /* 0x000fe2000001146f */
[C---:B------:R-:W-:Y:S01]  /*7880*/  IMAD R50, R78.reuse, R54, RZ ;  /* 0x000000364e327224 */ /* 0x040fe200078e02ff */
[----:B------:R-:W-:Y:S01]  /*7890*/  I2IP.S8.S32.SAT R175, R51, R46, RZ ;  /* 0x0000002e33af7239 */ /* 0x000fe200000014ff */
[----:B------:R-:W-:Y:S01]  /*78a0*/  IMAD R55, R78, R55, RZ ;  /* 0x000000374e377224 */ /* 0x000fe200078e02ff */
[----:B------:R-:W-:Y:S01]  /*78b0*/  SHF.L.U32 R101, R103, 0x8, RZ ;  /* 0x0000000867657819 */ /* 0x000fe200000006ff */
[----:B------:R-:W-:Y:S01]  /*78c0*/  IMAD R49, R82, R80, R49 ;  /* 0x0000005052317224 */ /* 0x000fe200078e0231 */
[----:B------:R-:W-:Y:S01]  /*78d0*/  I2IP.S8.S32.SAT R175, R45, R44, R175 ;  /* 0x0000002c2daf7239 */ /* 0x000fe200000014af */
[C---:B------:R-:W-:Y:S01]  /*78e0*/  IMAD R52, R78.reuse, R56, RZ ;  /* 0x000000384e347224 */ /* 0x040fe200078e02ff */
[----:B------:R-:W-:Y:S01]  /*78f0*/  SHF.R.S32.HI R82, RZ, 0x18, R109 ;  /* 0x00000018ff527819 */ /* 0x000fe2000001146d */
[-C--:B------:R-:W-:Y:S01]  /*7900*/  IMAD R50, R81, R80.reuse, R50 ;  /* 0x0000005051327224 */ /* 0x080fe200078e0232 */
[----:B------:R-:W-:Y:S01]  /*7910*/  SHF.R.S32.HI R81, RZ, 0x18, R108 ;  /* 0x00000018ff517819 */ /* 0x000fe2000001146c */
[C---:B------:R-:W-:Y:S01]  /*7920*/  IMAD R53, R78.reuse, R57, RZ ;  /* 0x000000394e357224 */ /* 0x040fe200078e02ff */
[----:B------:R1:W-:Y:S01]  /*7930*/  STS.128 [R178+0x2400], R172 ;  /* 0x002400acb2007388 */ /* 0x0003e20000000c00 */
[----:B------:R-:W-:Y:S02]  /*7940*/  IMAD R55, R97, R80, R55 ;  /* 0x0000005061377224 */ /* 0x000fe400078e0237 */
[C---:B------:R-:W-:Y:S02]  /*7950*/  IMAD R54, R78.reuse, R58, RZ ;  /* 0x0000003a4e367224 */ /* 0x040fe400078e02ff */
[----:B------:R-:W-:Y:S01]  /*7960*/  IMAD R52, R83, R80, R52 ;  /* 0x0000005053347224 */ /* 0x000fe200078e0234 */
[----:B------:R-:W-:Y:S01]  /*7970*/  I2IP.S8.S32.SAT R192, R55, R50, RZ ;  /* 0x0000003237c07239 */ /* 0x000fe200000014ff */
[----:B------:R-:W-:Y:S01]  /*7980*/  IMAD R59, R78, R59, RZ ;  /* 0x0000003b4e3b7224 */ /* 0x000fe200078e02ff */
[----:B------:R-:W-:Y:S01]  /*7990*/  MOV R83, R107 ;  /* 0x0000006b00537202 */ /* 0x000fe20000000f00 */
[----:B------:R-:W-:Y:S01]  /*79a0*/  IMAD R53, R82, R80, R53 ;  /* 0x0000005052357224 */ /* 0x000fe200078e0235 */
[----:B------:R-:W-:Y:S01]  /*79b0*/  I2IP.S8.S32.SAT R192, R49, R48, R192 ;  /* 0x0000003031c07239 */ /* 0x000fe200000014c0 */
[C---:B------:R-:W-:Y:S01]  /*79c0*/  IMAD R56, R78.reuse, R60, RZ ;  /* 0x0000003c4e387224 */ /* 0x040fe200078e02ff */
[----:B------:R-:W-:Y:S01]  /*79d0*/  SHF.R.S32.HI R82, RZ, 0x18, R106 ;  /* 0x00000018ff527819 */ /* 0x000fe2000001146a */
[-C--:B------:R-:W-:Y:S01]  /*79e0*/  IMAD R54, R81, R80.reuse, R54 ;  /* 0x0000005051367224 */ /* 0x080fe200078e0236 */
[----:B------:R-:W-:Y:S01]  /*79f0*/  SHF.R.S32.HI R81, RZ, 0x18, R105 ;  /* 0x00000018ff517819 */ /* 0x000fe20000011469 */
[----:B------:R-:W-:Y:S02]  /*7a00*/  IMAD R57, R78, R61, RZ ;  /* 0x0000003d4e397224 */ /* 0x000fe400078e02ff */
[----:B------:R-:W-:Y:S02]  /*7a10*/  IMAD R59, R98, R80, R59 ;  /* 0x00000050623b7224 */ /* 0x000fe400078e023b */
[C---:B------:R-:W-:Y:S02]  /*7a20*/  IMAD R58, R78.reuse, R62, RZ ;  /* 0x0000003e4e3a7224 */ /* 0x040fe400078e02ff */
[----:B------:R-:W-:Y:S01]  /*7a30*/  IMAD R56, R83, R80, R56 ;  /* 0x0000005053387224 */ /* 0x000fe200078e0238 */
[----:B------:R-:W-:Y:S01]  /*7a40*/  I2IP.S8.S32.SAT R193, R59, R54, RZ ;  /* 0x000000363bc17239 */ /* 0x000fe200000014ff */
[----:B------:R-:W-:Y:S01]  /*7a50*/  IMAD R63, R78, R63, RZ ;  /* 0x0000003f4e3f7224 */ /* 0x000fe200078e02ff */
[----:B------:R-:W-:Y:S01]  /*7a60*/  MOV R83, R104 ;  /* 0x0000006800537202 */ /* 0x000fe20000000f00 */
[----:B------:R-:W-:Y:S01]  /*7a70*/  IMAD R57, R82, R80, R57 ;  /* 0x0000005052397224 */ /* 0x000fe200078e0239 */
[----:B------:R-:W-:Y:S01]  /*7a80*/  SHF.R.S32.HI R82, RZ, 0x18, R102 ;  /* 0x00000018ff527819 */ /* 0x000fe20000011466 */
[C---:B------:R-:W-:Y:S01]  /*7a90*/  IMAD R60, R78.reuse, R64, RZ ;  /* 0x000000404e3c7224 */ /* 0x040fe200078e02ff */
[----:B------:R-:W-:Y:S01]  /*7aa0*/  I2IP.S8.S32.SAT R193, R53, R52, R193 ;  /* 0x0000003435c17239 */ /* 0x000fe200000014c1 */
[-C--:B------:R-:W-:Y:S01]  /*7ab0*/  IMAD R58, R81, R80.reuse, R58 ;  /* 0x00000050513a7224 */ /* 0x080fe200078e023a */
[----:B------:R-:W-:Y:S01]  /*7ac0*/  SHF.R.S32.HI R81, RZ, 0x18, R101 ;  /* 0x00000018ff517819 */ /* 0x000fe20000011465 */
[C---:B------:R-:W-:Y:S02]  /*7ad0*/  IMAD R61, R78.reuse, R65, RZ ;  /* 0x000000414e3d7224 */ /* 0x040fe400078e02ff */
[-C--:B------:R-:W-:Y:S02]  /*7ae0*/  IMAD R63, R99, R80.reuse, R63 ;  /* 0x00000050633f7224 */ /* 0x080fe400078e023f */
[----:B------:R-:W-:Y:S02]  /*7af0*/  IMAD R60, R83, R80, R60 ;  /* 0x00000050533c7224 */ /* 0x000fe400078e023c */
[----:B------:R-:W-:Y:S01]  /*7b00*/  IMAD R62, R78, R66, RZ ;  /* 0x000000424e3e7224 */ /* 0x000fe200078e02ff */
[----:B------:R-:W-:Y:S01]  /*7b10*/  I2IP.S8.S32.SAT R194, R63, R58, RZ ;  /* 0x0000003a3fc27239 */ /* 0x000fe200000014ff */
[----:B------:R-:W-:Y:S02]  /*7b20*/  IMAD R61, R82, R80, R61 ;  /* 0x00000050523d7224 */ /* 0x000fe400078e023d */
[----:B------:R-:W-:Y:S01]  /*7b30*/  IMAD R67, R78, R67, RZ ;  /* 0x000000434e437224 */ /* 0x000fe200078e02ff */
[----:B------:R-:W-:Y:S01]  /*7b40*/  I2IP.S8.S32.SAT R194, R57, R56, R194 ;  /* 0x0000003839c27239 */ /* 0x000fe200000014c2 */
[-C--:B------:R-:W-:Y:S02]  /*7b50*/  IMAD R62, R81, R80.reuse, R62 ;  /* 0x00000050513e7224 */ /* 0x080fe400078e023e */
[----:B------:R-:W-:Y:S05]  /*7b60*/  IMAD R67, R100, R80, R67 ;  /* 0x0000005064437224 */ /* 0x000fea00078e0243 */
[----:B------:R-:W-:Y:S04]  /*7b70*/  I2IP.S8.S32.SAT R189, R67, R62, RZ ;  /* 0x0000003e43bd7239 */ /* 0x000fe800000014ff */
[----:B------:R-:W-:Y:S02]  /*7b80*/  I2IP.S8.S32.SAT R195, R61, R60, R189 ;  /* 0x0000003c3dc37239 */ /* 0x000fe400000014bd */
[----:B------:R-:W-:Y:S03]  /*7b90*/  IADD3 R189, PT, PT, R76, 0x1, RZ ;  /* 0x000000014cbd7810 */ /* 0x000fe60007ffe0ff */
[----:B------:R1:W-:Y:S01]  /*7ba0*/  STS.128 [R177+0x2400], R192 ;  /* 0x002400c0b1007388 */ /* 0x0003e20000000c00 */
[----:B------:R-:W-:Y:S01]  /*7bb0*/  @!PT LDS RZ, [RZ] ;  /* 0x00000000fffff984 */ /* 0x000fe20000000800 */
[----:B------:R-:W-:Y:S01]  /*7bc0*/  @!PT LDS RZ, [RZ] ;  /* 0x00000000fffff984 */ /* 0x000fe20000000800 */
[----:B------:R-:W-:Y:S01]  /*7bd0*/  @!PT LDS RZ, [RZ] ;  /* 0x00000000fffff984 */ /* 0x000fe20000000800 */
[----:B------:R-:W-:Y:S01]  /*7be0*/  @!PT LDS RZ, [RZ] ;  /* 0x00000000fffff984 */ /* 0x000fe20000000800 */
[----:B------:R3:W-:Y:S07]  /*7bf0*/  MEMBAR.ALL.CTA ;  /* 0x0000000000007992 */ /* 0x0007ee0000008000 */
[----:B---3--:R-:W3:Y:S02]  /*7c00*/  FENCE.VIEW.ASYNC.S ;  /* 0x00000000000073c6 */ /* 0x008ee40000000000 */
[----:B---3--:R-:W-:Y:S06]  /*7c10*/  BAR.SYNC.DEFER_BLOCKING 0x1, 0x80 ;  /* 0x0042000000007b1d */ /* 0x008fec0000010000 */
[----:B------:R-:W-:Y:S05]  /*7c20*/  @P0 BRA `(.L_x_124) ;  /* 0x0000000000340947 */ /* 0x000fea0003800000 */
[----:B------:R-:W-:Y:S01]  /*7c30*/  UIADD3 UR12, UPT, UPT, UR43, 0x2400, URZ ;  /* 0x000024002b0c7890 */ /* 0x000fe2000fffe0ff */
[----:B------:R-:W-:Y:S01]  /*7c40*/  R2UR UR9, R165 ;  /* 0x00000000a50972ca */ /* 0x000fe200000e0000 */
[----:B------:R-:W-:Y:S01]  /*7c50*/  UIADD3 UR10, UP0, UPT, UR46, 0x680, URZ ;  /* 0x000006802e0a7890 */ /* 0x000fe2000ff1e0ff */
[----:B------:R-:W-:Y:S01]  /*7c60*/  R2UR UR8, R167 ;  /* 0x00000000a70872ca */ /* 0x000fe200000e0000 */
[----:B------:R-:W-:Y:S02]  /*7c70*/  UMOV UR7, UR36 ;  /* 0x0000002400077c82 */ /* 0x000fe40008000000 */
[----:B------:R-:W-:Y:S01]  /*7c80*/  IMAD.U32 R186, RZ, RZ, UR12 ;  /* 0x0000000cffba7e24 */ /* 0x000fe2000f8e00ff */
[----:B------:R-:W-:Y:S04]  /*7c90*/  UIADD3.X UR11, UPT, UPT, URZ, UR47, URZ, UP0, !UPT ;  /* 0x0000002fff0b7290 */ /* 0x000fe800087fe4ff */
[----:B------:R-:W-:Y:S03]  /*7ca0*/  R2UR UR4, R186 ;  /* 0x00000000ba0472ca */ /* 0x000fe600000e0000 */
[----:B------:R-:W-:Y:S02]  /*7cb0*/  USHF.L.U32 UR5, UR9, 0x6, URZ ;  /* 0x0000000609057899 */ /* 0x000fe400080006ff */
[----:B------:R-:W-:Y:S09]  /*7cc0*/  USHF.L.U32 UR6, UR8, 0x7, URZ ;  /* 0x0000000708067899 */ /* 0x000ff200080006ff */
[----:B------:R3:W-:Y:S01]  /*7cd0*/  UTMASTG.3D [UR4], [UR10] ;  /* 0x000000040a0073b5 */ /* 0x0007e20008010000 */
[----:B------:R0:W-:Y:S01]  /*7ce0*/  UTMACMDFLUSH ;  /* 0x00000000000079b7 */ /* 0x0001e20000000000 */
[----:B---3--:R-:W-:Y:S04]  /*7cf0*/  DEPBAR.LE SB0, 0x0 ;  /* 0x000080000000791a */ /* 0x008fe80000000000 */
.L_x_124:
[----:B------:R-:W-:Y:S05]  /*7d00*/  BSYNC.RECONVERGENT B0 ;  /* 0x0000000000007941 */ /* 0x000fea0003800200 */
.L_x_123:
[----:B------:R-:W-:Y:S01]  /*7d10*/  BAR.SYNC.DEFER_BLOCKING 0x1, 0x80 ;  /* 0x0042000000007b1d */ /* 0x000fe20000010000 */
[----:B------:R-:W-:Y:S01]  /*7d20*/  ISETP.NE.AND P2, PT, R187, RZ, PT ;  /* 0x000000ffbb00720c */ /* 0x000fe20003f45270 */
[----:B------:R-:W-:Y:S01]  /*7d30*/  IMAD.IADD R165, R75, 0x1, R164 ;  /* 0x000000014ba57824 */ /* 0x000fe200078e02a4 */
[----:B------:R-:W-:Y:S01]  /*7d40*/  ISETP.NE.AND P0, PT, R188, 0x2, PT ;  /* 0x00000002bc00780c */ /* 0x000fe20003f05270 */
[----:B------:R-:W-:Y:S01]  /*7d50*/  IMAD.IADD R167, R77, 0x1, R166 ;  /* 0x000000014da77824 */ /* 0x000fe200078e02a6 */
[----:B------:R-:W-:Y:S02]  /*7d60*/  ISETP.NE.AND P1, PT, R189, 0x4, PT ;  /* 0x00000004bd00780c */ /* 0x000fe40003f25270 */
[----:B------:R-:W-:Y:S02]  /*7d70*/  SEL R3, RZ, 0x1, P0 ;  /* 0x00000001ff037807 */ /* 0x000fe40000000000 */
[----:B------:R-:W-:Y:S02]  /*7d80*/  SEL R0, RZ, 0x1, P1 ;  /* 0x00000001ff007807 */ /* 0x000fe40000800000 */
[----:B------:R-:W-:Y:S02]  /*7d90*/  LOP3.LUT R184, R184, R3, RZ, 0x3c, !PT ;  /* 0x00000003b8b87212 */ /* 0x000fe400078e3cff */
[----:B------:R-:W-:Y:S02]  /*7da0*/  LOP3.LUT R185, R185, R0, RZ, 0x3c, !PT ;  /* 0x00000000b9b97212 */ /* 0x000fe400078e3cff */
[----:B------:R-:W-:Y:S02]  /*7db0*/  @P2 R2UR UR36, R182 ;  /* 0x00000000b62422ca */ /* 0x000fe400000e0000 */
[----:B------:R-:W-:Y:S02]  /*7dc0*/  SEL R188, R188, RZ, P0 ;  /* 0x000000ffbcbc7207 */ /* 0x000fe40000000000 */
[----:B------:R-:W-:Y:S01]  /*7dd0*/  SEL R76, R189, RZ, P1 ;  /* 0x000000ffbd4c7207 */ /* 0x000fe20000800000 */
[----:B------:R-:W-:Y:S10]  /*7de0*/  @P2 BRA `(.L_x_125) ;  /* 0xffffffdc00342947 */ /* 0x000ff4000383ffff */
[----:B------:R-:W-:Y:S05]  /*7df0*/  EXIT ;  /* 0x000000000000794d */ /* 0x000fea0003800000 */
.L_x_20:
[----:B--2---:R2:W1:Y:S02]  /*7e00*/  SYNCS.PHASECHK.TRANS64.TRYWAIT P0, [R3+URZ+0x2b0], R2 ;  /* 0x0002b002030075a7 */ /* 0x00446400080011ff */
[----:B-1----:R-:W-:Y:S05]  /*7e10*/  @!P0 NANOSLEEP.SYNCS 0x989680 ;  /* 0x009896800000895d */ /* 0x002fea0003900000 */
[----:B------:R-:W1:Y:S02]  /*7e20*/  @!P0 SYNCS.PHASECHK.TRANS64 P0, [R3+URZ+0x2b0], R2 ;  /* 0x0002b002030085a7 */ /* 0x000e6400080010ff */
[----:B-1----:R-:W-:Y:S05]  /*7e30*/  @!P0 BRA `(.L_x_20) ;  /* 0xfffffffc00f08947 */ /* 0x002fea000383ffff */
[----:B------:R-:W-:Y:S05]  /*7e40*/  BRA `(.L_x_126) ;  /* 0xffffff9800cc7947 */ /* 0x000fea000383ffff */
.L_x_23:
[----:B-1----:R-:W-:-:S07]  /*7e50*/  MOV R2, UR33 ;  /* 0x0000002100027c02 */ /* 0x002fce0008000f00 */
.L_x_127:
[----:B-1----:R1:W2:Y:S02]  /*7e60*/  SYNCS.PHASECHK.TRANS64.TRYWAIT P0, [R2+URZ+0x110], R5 ;  /* 0x00011005020075a7 */ /* 0x0022a400080011ff */
[----:B--2---:R-:W-:Y:S05]  /*7e70*/  @!P0 NANOSLEEP.SYNCS 0x989680 ;  /* 0x009896800000895d */ /* 0x004fea0003900000 */
[----:B------:R-:W2:Y:S02]  /*7e80*/  @!P0 SYNCS.PHASECHK.TRANS64 P0, [R2+URZ+0x110], R5 ;  /* 0x00011005020085a7 */ /* 0x000ea400080010ff */
[----:B--2---:R-:W-:Y:S05]  /*7e90*/  @!P0 BRA `(.L_x_127) ;  /* 0xfffffffc00f08947 */ /* 0x004fea000383ffff */
[----:B------:R-:W-:Y:S05]  /*7ea0*/  BRA `(.L_x_22) ;  /* 0xffffff9c001c7947 */ /* 0x000fea000383ffff */
.L_x_29:
[----:B-1----:R-:W-:-:S07]  /*7eb0*/  MOV R2, UR17 ;  /* 0x0000001100027c02 */ /* 0x002fce0008000f00 */
.L_x_128:
[----:B-1----:R1:W2:Y:S02]  /*7ec0*/  SYNCS.PHASECHK.TRANS64.TRYWAIT P0, [R2+URZ+0x110], R5 ;  /* 0x00011005020075a7 */ /* 0x0022a400080011ff */
[----:B--2---:R-:W-:Y:S05]  /*7ed0*/  @!P0 NANOSLEEP.SYNCS 0x989680 ;  /* 0x009896800000895d */ /* 0x004fea0003900000 */
[----:B------:R-:W2:Y:S02]  /*7ee0*/  @!P0 SYNCS.PHASECHK.TRANS64 P0, [R2+URZ+0x110], R5 ;  /* 0x00011005020085a7 */ /* 0x000ea400080010ff */
[----:B--2---:R-:W-:Y:S05]  /*7ef0*/  @!P0 BRA `(.L_x_128) ;  /* 0xfffffffc00f08947 */ /* 0x004fea000383ffff */
[----:B------:R-:W-:Y:S05]  /*7f00*/  BRA `(.L_x_28) ;  /* 0xffffff9c00c47947 */ /* 0x000fea000383ffff */
.L_x_33:
[----:B-1----:R1:W2:Y:S02]  /*7f10*/  SYNCS.PHASECHK.TRANS64.TRYWAIT P0, [R2+URZ+0x240], R3 ;  /* 0x00024003020075a7 */ /* 0x0022a400080011ff */
[----:B--2---:R-:W-:Y:S05]  /*7f20*/  @!P0 NANOSLEEP.SYNCS 0x989680 ;  /* 0x009896800000895d */ /* 0x004fea0003900000 */
[----:B------:R-:W2:Y:S02]  /*7f30*/  @!P0 SYNCS.PHASECHK.TRANS64 P0, [R2+URZ+0x240], R3 ;  /* 0x00024003020085a7 */ /* 0x000ea400080010ff */
[----:B--2---:R-:W-:Y:S05]  /*7f40*/  @!P0 BRA `(.L_x_33) ;  /* 0xfffffffc00f08947 */ /* 0x004fea000383ffff */
[----:B------:R-:W-:Y:S05]  /*7f50*/  BRA `(.L_x_129) ;  /* 0xffffffa000547947 */ /* 0x000fea000383ffff */
.L_x_37:
[----:B----4-:R-:W-:-:S07]  /*7f60*/  MOV R0, UR5 ;  /* 0x0000000500007c02 */ /* 0x010fce0008000f00 */
.L_x_130:
[----:B-1----:R1:W2:Y:S02]  /*7f70*/  SYNCS.PHASECHK.TRANS64.TRYWAIT P0, [R0+URZ], R3 ;  /* 0x00000003000075a7 */ /* 0x0022a400080011ff */
[----:B--2---:R-:W-:Y:S05]  /*7f80*/  @!P0 NANOSLEEP.SYNCS 0x989680 ;  /* 0x009896800000895d */ /* 0x004fea0003900000 */
[----:B------:R-:W2:Y:S02]  /*7f90*/  @!P0 SYNCS.PHASECHK.TRANS64 P0, [R0+URZ], R3 ;  /* 0x00000003000085a7 */ /* 0x000ea400080010ff */
[----:B--2---:R-:W-:Y:S05]  /*7fa0*/  @!P0 BRA `(.L_x_130) ;  /* 0xfffffffc00f08947 */ /* 0x004fea000383ffff */
[----:B------:R-:W-:Y:S05]  /*7fb0*/  BRA `(.L_x_131) ;  /* 0xffffffa400c47947 */ /* 0x000fea000383ffff */
.L_x_38:
[----:B----4-:R-:W-:-:S07]  /*7fc0*/  MOV R0, UR5 ;  /* 0x0000000500007c02 */ /* 0x010fce0008000f00 */
.L_x_132:
[----:B-1----:R1:W2:Y:S02]  /*7fd0*/  SYNCS.PHASECHK.TRANS64.TRYWAIT P0, [R0+URZ], R3 ;  /* 0x00000003000075a7 */ /* 0x0022a400080011ff */
[----:B--2---:R-:W-:Y:S05]  /*7fe0*/  @!P0 NANOSLEEP.SYNCS 0x989680 ;  /* 0x009896800000895d */ /* 0x004fea0003900000 */
[----:B------:R-:W2:Y:S02]  /*7ff0*/  @!P0 SYNCS.PHASECHK.TRANS64 P0, [R0+URZ], R3 ;  /* 0x00000003000085a7 */ /* 0x000ea400080010ff */
[----:B--2---:R-:W-:Y:S05]  /*8000*/  @!P0 BRA `(.L_x_132) ;  /* 0xfffffffc00f08947 */ /* 0x004fea000383ffff */
[----:B------:R-:W-:Y:S05]  /*8010*/  BRA `(.L_x_133) ;  /* 0xffffffa400d07947 */ /* 0x000fea000383ffff */
.L_x_39:
[----:B----4-:R-:W-:-:S07]  /*8020*/  MOV R0, UR5 ;  /* 0x0000000500007c02 */ /* 0x010fce0008000f00 */
.L_x_134:
[----:B-1----:R1:W2:Y:S02]  /*8030*/  SYNCS.PHASECHK.TRANS64.TRYWAIT P0, [R0+URZ], R3 ;  /* 0x00000003000075a7 */ /* 0x0022a400080011ff */
[----:B--2---:R-:W-:Y:S05]  /*8040*/  @!P0 NANOSLEEP.SYNCS 0x989680 ;  /* 0x009896800000895d */ /* 0x004fea0003900000 */
[----:B------:R-:W2:Y:S02]  /*8050*/  @!P0 SYNCS.PHASECHK.TRANS64 P0, [R0+URZ], R3 ;  /* 0x00000003000085a7 */ /* 0x000ea400080010ff */
[----:B--2---:R-:W-:Y:S05]  /*8060*/  @!P0 BRA `(.L_x_134) ;  /* 0xfffffffc00f08947 */ /* 0x004fea000383ffff */
[----:B------:R-:W-:Y:S05]  /*8070*/  BRA `(.L_x_135) ;  /* 0xffffffa400dc7947 */ /* 0x000fea000383ffff */
.L_x_40:
[----:B----4-:R-:W-:-:S07]  /*8080*/  MOV R0, UR5 ;  /* 0x0000000500007c02 */ /* 0x010fce0008000f00 */
.L_x_136:
[----:B-1----:R1:W2:Y:S02]  /*8090*/  SYNCS.PHASECHK.TRANS64.TRYWAIT P0, [R0+URZ], R3 ;  /* 0x00000003000075a7 */ /* 0x0022a400080011ff */
[----:B--2---:R-:W-:Y:S05]  /*80a0*/  @!P0 NANOSLEEP.SYNCS 0x989680 ;  /* 0x009896800000895d */ /* 0x004fea0003900000 */
[----:B------:R-:W2:Y:S02]  /*80b0*/  @!P0 SYNCS.PHASECHK.TRANS64 P0, [R0+URZ], R3 ;  /* 0x00000003000085a7 */ /* 0x000ea400080010ff */
[----:B--2---:R-:W-:Y:S05]  /*80c0*/  @!P0 BRA `(.L_x_136) ;  /* 0xfffffffc00f08947 */ /* 0x004fea000383ffff */
[----:B------:R-:W-:Y:S05]  /*80d0*/  BRA `(.L_x_137) ;  /* 0xffffffa400e87947 */ /* 0x000fea000383ffff */
.L_x_41:
[----:B----4-:R-:W-:-:S07]  /*80e0*/  MOV R0, UR5 ;  /* 0x0000000500007c02 */ /* 0x010fce0008000f00 */
.L_x_138:
[----:B-1----:R1:W2:Y:S02]  /*80f0*/  SYNCS.PHASECHK.TRANS64.TRYWAIT P0, [R0+URZ], R3 ;  /* 0x00000003000075a7 */ /* 0x0022a400080011ff */
[----:B--2---:R-:W-:Y:S05]  /*8100*/  @!P0 NANOSLEEP.SYNCS 0x989680 ;  /* 0x009896800000895d */ /* 0x004fea0003900000 */
[----:B------:R-:W2:Y:S02]  /*8110*/  @!P0 SYNCS.PHASECHK.TRANS64 P0, [R0+URZ], R3 ;  /* 0x00000003000085a7 */ /* 0x000ea400080010ff */
[----:B--2---:R-:W-:Y:S05]  /*8120*/  @!P0 BRA `(.L_x_138) ;  /* 0xfffffffc00f08947 */ /* 0x004fea000383ffff */
[----:B------:R-:W-:Y:S05]  /*8130*/  BRA `(.L_x_139) ;  /* 0xffffffa400f47947 */ /* 0x000fea000383ffff */
.L_x_42:
[----:B----4-:R-:W-:-:S07]  /*8140*/  MOV R0, UR5 ;  /* 0x0000000500007c02 */ /* 0x010fce0008000f00 */
.L_x_140:
[----:B-1----:R1:W2:Y:S02]  /*8150*/  SYNCS.PHASECHK.TRANS64.TRYWAIT P0, [R0+URZ], R3 ;  /* 0x00000003000075a7 */ /* 0x0022a400080011ff */
[----:B--2---:R-:W-:Y:S05]  /*8160*/  @!P0 NANOSLEEP.SYNCS 0x989680 ;  /* 0x009896800000895d */ /* 0x004fea0003900000 */
[----:B------:R-:W2:Y:S02]  /*8170*/  @!P0 SYNCS.PHASECHK.TRANS64 P0, [R0+URZ], R3 ;  /* 0x00000003000085a7 */ /* 0x000ea400080010ff */
[----:B--2---:R-:W-:Y:S05]  /*8180*/  @!P0 BRA `(.L_x_140) ;  /* 0xfffffffc00f08947 */ /* 0x004fea000383ffff */
[----:B------:R-:W-:Y:S05]  /*8190*/  BRA `(.L_x_141) ;  /* 0xffffffa800007947 */ /* 0x000fea000383ffff */
.L_x_43:
[----:B----4-:R-:W-:-:S07]  /*81a0*/  MOV R0, UR5 ;  /* 0x0000000500007c02 */ /* 0x010fce0008000f00 */
.L_x_142:
[----:B-1----:R1:W2:Y:S02]  /*81b0*/  SYNCS.PHASECHK.TRANS64.TRYWAIT P0, [R0+URZ], R3 ;  /* 0x00000003000075a7 */ /* 0x0022a400080011ff */
[----:B--2---:R-:W-:Y:S05]  /*81c0*/  @!P0 NANOSLEEP.SYNCS 0x989680 ;  /* 0x009896800000895d */ /* 0x004fea0003900000 */
[----:B------:R-:W2:Y:S02]  /*81d0*/  @!P0 SYNCS.PHASECHK.TRANS64 P0, [R0+URZ], R3 ;  /* 0x00000003000085a7 */ /* 0x000ea400080010ff */
[----:B--2---:R-:W-:Y:S05]  /*81e0*/  @!P0 BRA `(.L_x_142) ;  /* 0xfffffffc00f08947 */ /* 0x004fea000383ffff */
[----:B------:R-:W-:Y:S05]  /*81f0*/  BRA `(.L_x_143) ;  /* 0xffffffa8000c7947 */ /* 0x000fea000383ffff */
.L_x_44:
[----:B----4-:R-:W-:-:S07]  /*8200*/  MOV R0, UR5 ;  /* 0x0000000500007c02 */ /* 0x010fce0008000f00 */
.L_x_144:
[----:B-1----:R1:W2:Y:S02]  /*8210*/  SYNCS.PHASECHK.TRANS64.TRYWAIT P0, [R0+URZ], R3 ;  /* 0x00000003000075a7 */ /* 0x0022a400080011ff */
[----:B--2---:R-:W-:Y:S05]  /*8220*/  @!P0 NANOSLEEP.SYNCS 0x989680 ;  /* 0x009896800000895d */ /* 0x004fea0003900000 */
[----:B------:R-:W2:Y:S02]  /*8230*/  @!P0 SYNCS.PHASECHK.TRANS64 P0, [R0+URZ], R3 ;  /* 0x00000003000085a7 */ /* 0x000ea400080010ff */
[----:B--2---:R-:W-:Y:S05]  /*8240*/  @!P0 BRA `(.L_x_144) ;  /* 0xfffffffc00f08947 */ /* 0x004fea000383ffff */
[----:B------:R-:W-:Y:S05]  /*8250*/  BRA `(.L_x_145) ;  /* 0xffffffa800187947 */ /* 0x000fea000383ffff */
.L_x_45:
[----:B----4-:R-:W-:-:S07]  /*8260*/  MOV R0, UR5 ;  /* 0x0000000500007c02 */ /* 0x010fce0008000f00 */
.L_x_146:
[----:B-1----:R1:W2:Y:S02]  /*8270*/  SYNCS.PHASECHK.TRANS64.TRYWAIT P0, [R0+URZ], R3 ;  /* 0x00000003000075a7 */ /* 0x0022a400080011ff */
[----:B--2---:R-:W-:Y:S05]  /*8280*/  @!P0 NANOSLEEP.SYNCS 0x989680 ;  /* 0x009896800000895d */ /* 0x004fea0003900000 */
[----:B------:R-:W2:Y:S02]  /*8290*/  @!P0 SYNCS.PHASECHK.TRANS64 P0, [R0+URZ], R3 ;  /* 0x00000003000085a7 */ /* 0x000ea400080010ff */
[----:B--2---:R-:W-:Y:S05]  /*82a0*/  @!P0 BRA `(.L_x_146) ;  /* 0xfffffffc00f08947 */ /* 0x004fea000383ffff */
[----:B------:R-:W-:Y:S05]  /*82b0*/  BRA `(.L_x_147) ;  /* 0xffffffa800247947 */ /* 0x000fea000383ffff */
.L_x_46:
[----:B----4-:R-:W-:-:S07]  /*82c0*/  MOV R0, UR5 ;  /* 0x0000000500007c02 */ /* 0x010fce0008000f00 */
.L_x_148:
[----:B-1----:R1:W2:Y:S02]  /*82d0*/  SYNCS.PHASECHK.TRANS64.TRYWAIT P0, [R0+URZ], R3 ;  /* 0x00000003000075a7 */ /* 0x0022a400080011ff */
[----:B--2---:R-:W-:Y:S05]  /*82e0*/  @!P0 NANOSLEEP.SYNCS 0x989680 ;  /* 0x009896800000895d */ /* 0x004fea0003900000 */
[----:B------:R-:W2:Y:S02]  /*82f0*/  @!P0 SYNCS.PHASECHK.TRANS64 P0, [R0+URZ], R3 ;  /* 0x00000003000085a7 */ /* 0x000ea400080010ff */
[----:B--2---:R-:W-:Y:S05]  /*8300*/  @!P0 BRA `(.L_x_148) ;  /* 0xfffffffc00f08947 */ /* 0x004fea000383ffff */
[----:B------:R-:W-:Y:S05]  /*8310*/  BRA `(.L_x_149) ;  /* 0xffffffa800307947 */ /* 0x000fea000383ffff */
.L_x_47:
[----:B----4-:R-:W-:-:S07]  /*8320*/  MOV R0, UR5 ;  /* 0x0000000500007c02 */ /* 0x010fce0008000f00 */
.L_x_150:
[----:B-1----:R1:W2:Y:S02]  /*8330*/  SYNCS.PHASECHK.TRANS64.TRYWAIT P0, [R0+URZ], R3 ;  /* 0x00000003000075a7 */ /* 0x0022a400080011ff */
[----:B--2---:R-:W-:Y:S05]  /*8340*/  @!P0 NANOSLEEP.SYNCS 0x989680 ;  /* 0x009896800000895d */ /* 0x004fea0003900000 */
[----:B------:R-:W2:Y:S02]  /*8350*/  @!P0 SYNCS.PHASECHK.TRANS64 P0, [R0+URZ], R3 ;  /* 0x00000003000085a7 */ /* 0x000ea400080010ff */
[----:B--2---:R-:W-:Y:S05]  /*8360*/  @!P0 BRA `(.L_x_150) ;  /* 0xfffffffc00f08947 */ /* 0x004fea000383ffff */
[----:B------:R-:W-:Y:S05]  /*8370*/  BRA `(.L_x_151) ;  /* 0xffffffa8003c7947 */ /* 0x000fea000383ffff */
.L_x_48:
[----:B----4-:R-:W-:-:S07]  /*8380*/  MOV R0, UR5 ;  /* 0x0000000500007c02 */ /* 0x010fce0008000f00 */
.L_x_152:
[----:B-1----:R1:W2:Y:S02]  /*8390*/  SYNCS.PHASECHK.TRANS64.TRYWAIT P0, [R0+URZ], R3 ;  /* 0x00000003000075a7 */ /* 0x0022a400080011ff */
[----:B--2---:R-:W-:Y:S05]  /*83a0*/  @!P0 NANOSLEEP.SYNCS 0x989680 ;  /* 0x009896800000895d */ /* 0x004fea0003900000 */
[----:B------:R-:W2:Y:S02]  /*83b0*/  @!P0 SYNCS.PHASECHK.TRANS64 P0, [R0+URZ], R3 ;  /* 0x00000003000085a7 */ /* 0x000ea400080010ff */
[----:B--2---:R-:W-:Y:S05]  /*83c0*/  @!P0 BRA `(.L_x_152) ;  /* 0xfffffffc00f08947 */ /* 0x004fea000383ffff */
[----:B------:R-:W-:Y:S05]  /*83d0*/  BRA `(.L_x_153) ;  /* 0xffffffa800487947 */ /* 0x000fea000383ffff */
.L_x_49:
[----:B----4-:R-:W-:-:S07]  /*83e0*/  MOV R0, UR5 ;  /* 0x0000000500007c02 */ /* 0x010fce0008000f00 */
.L_x_154:
[----:B-1----:R1:W2:Y:S02]  /*83f0*/  SYNCS.PHASECHK.TRANS64.TRYWAIT P0, [R0+URZ], R3 ;  /* 0x00000003000075a7 */ /* 0x0022a400080011ff */
[----:B--2---:R-:W-:Y:S05]  /*8400*/  @!P0 NANOSLEEP.SYNCS 0x989680 ;  /* 0x009896800000895d */ /* 0x004fea0003900000 */
[----:B------:R-:W2:Y:S02]  /*8410*/  @!P0 SYNCS.PHASECHK.TRANS64 P0, [R0+URZ], R3 ;  /* 0x00000003000085a7 */ /* 0x000ea400080010ff */
[----:B--2---:R-:W-:Y:S05]  /*8420*/  @!P0 BRA `(.L_x_154) ;  /* 0xfffffffc00f08947 */ /* 0x004fea000383ffff */
[----:B------:R-:W-:Y:S05]  /*8430*/  BRA `(.L_x_155) ;  /* 0xffffffa800547947 */ /* 0x000fea000383ffff */
.L_x_50:
[----:B----4-:R-:W-:-:S07]  /*8440*/  MOV R0, UR5 ;  /* 0x0000000500007c02 */ /* 0x010fce0008000f00 */
.L_x_156:
[----:B-1----:R1:W2:Y:S02]  /*8450*/  SYNCS.PHASECHK.TRANS64.TRYWAIT P0, [R0+URZ], R3 ;  /* 0x00000003000075a7 */ /* 0x0022a400080011ff */
[----:B--2---:R-:W-:Y:S05]  /*8460*/  @!P0 NANOSLEEP.SYNCS 0x989680 ;  /* 0x009896800000895d */ /* 0x004fea0003900000 */
[----:B------:R-:W2:Y:S02]  /*8470*/  @!P0 SYNCS.PHASECHK.TRANS64 P0, [R0+URZ], R3 ;  /* 0x00000003000085a7 */ /* 0x000ea400080010ff */
[----:B--2---:R-:W-:Y:S05]  /*8480*/  @!P0 BRA `(.L_x_156) ;  /* 0xfffffffc00f08947 */ /* 0x004fea000383ffff */
[----:B------:R-:W-:Y:S05]  /*8490*/  BRA `(.L_x_157) ;  /* 0xffffffa800607947 */ /* 0x000fea000383ffff */
.L_x_51:
[----:B----4-:R-:W-:-:S07]  /*84a0*/  MOV R0, UR5 ;  /* 0x0000000500007c02 */ /* 0x010fce0008000f00 */
.L_x_158:
[----:B-1----:R1:W2:Y:S02]  /*84b0*/  SYNCS.PHASECHK.TRANS64.TRYWAIT P0, [R0+URZ], R3 ;  /* 0x00000003000075a7 */ /* 0x0022a400080011ff */
[----:B--2---:R-:W-:Y:S05]  /*84c0*/  @!P0 NANOSLEEP.SYNCS 0x989680 ;  /* 0x009896800000895d */ /* 0x004fea0003900000 */
[----:B------:R-:W2:Y:S02]  /*84d0*/  @!P0 SYNCS.PHASECHK.TRANS64 P0, [R0+URZ], R3 ;  /* 0x00000003000085a7 */ /* 0x000ea400080010ff */
[----:B--2---:R-:W-:Y:S05]  /*84e0*/  @!P0 BRA `(.L_x_158) ;  /* 0xfffffffc00f08947 */ /* 0x004fea000383ffff */
[----:B------:R-:W-:Y:S05]  /*84f0*/  BRA `(.L_x_159) ;  /* 0xffffffa8006c7947 */ /* 0x000fea000383ffff */
.L_x_52:
[----:B----4-:R-:W-:-:S07]  /*8500*/  MOV R0, UR5 ;  /* 0x0000000500007c02 */ /* 0x010fce0008000f00 */
.L_x_160:
[----:B-1----:R1:W2:Y:S02]  /*8510*/  SYNCS.PHASECHK.TRANS64.TRYWAIT P0, [R0+URZ], R3 ;  /* 0x00000003000075a7 */ /* 0x0022a400080011ff */
[----:B--2---:R-:W-:Y:S05]  /*8520*/  @!P0 NANOSLEEP.SYNCS 0x989680 ;  /* 0x009896800000895d */ /* 0x004fea0003900000 */
[----:B------:R-:W2:Y:S02]  /*8530*/  @!P0 SYNCS.PHASECHK.TRANS64 P0, [R0+URZ], R3 ;  /* 0x00000003000085a7 */ /* 0x000ea400080010ff */
[----:B--2---:R-:W-:Y:S05]  /*8540*/  @!P0 BRA `(.L_x_160) ;  /* 0xfffffffc00f08947 */ /* 0x004fea000383ffff */
[----:B------:R-:W-:Y:S05]  /*8550*/  BRA `(.L_x_161) ;  /* 0xffffffa800787947 */ /* 0x000fea000383ffff */
.L_x_53:
[----:B----4-:R-:W-:-:S07]  /*8560*/  MOV R0, UR5 ;  /* 0x0000000500007c02 */ /* 0x010fce0008000f00 */
.L_x_162:
[----:B-1----:R1:W2:Y:S02]  /*8570*/  SYNCS.PHASECHK.TRANS64.TRYWAIT P0, [R0+URZ], R3 ;  /* 0x00000003000075a7 */ /* 0x0022a400080011ff */
[----:B--2---:R-:W-:Y:S05]  /*8580*/  @!P0 NANOSLEEP.SYNCS 0x989680 ;  /* 0x009896800000895d */ /* 0x004fea0003900000 */
[----:B------:R-:W2:Y:S02]  /*8590*/  @!P0 SYNCS.PHASECHK.TRANS64 P0, [R0+URZ], R3 ;  /* 0x00000003000085a7 */ /* 0x000ea400080010ff */
[----:B--2---:R-:W-:Y:S05]  /*85a0*/  @!P0 BRA `(.L_x_162) ;  /* 0xfffffffc00f08947 */ /* 0x004fea000383ffff */
[----:B------:R-:W-:Y:S05]  /*85b0*/  BRA `(.L_x_163) ;  /* 0xffffffa800847947 */ /* 0x000fea000383ffff */
.L_x_54:
[----:B----4-:R-:W-:-:S07]  /*85c0*/  MOV R0, UR5 ;  /* 0x0000000500007c02 */ /* 0x010fce0008000f00 */
.L_x_164:
[----:B-1----:R1:W2:Y:S02]  /*85d0*/  SYNCS.PHASECHK.TRANS64.TRYWAIT P0, [R0+URZ], R3 ;  /* 0x00000003000075a7 */ /* 0x0022a400080011ff */
[----:B--2---:R-:W-:Y:S05]  /*85e0*/  @!P0 NANOSLEEP.SYNCS 0x989680 ;  /* 0x009896800000895d */ /* 0x004fea0003900000 */
[----:B------:R-:W2:Y:S02]  /*85f0*/  @!P0 SYNCS.PHASECHK.TRANS64 P0, [R0+URZ], R3 ;  /* 0x00000003000085a7 */ /* 0x000ea400080010ff */
[----:B--2---:R-:W-:Y:S05]  /*8600*/  @!P0 BRA `(.L_x_164) ;  /* 0xfffffffc00f08947 */ /* 0x004fea000383ffff */
[----:B------:R-:W-:Y:S05]  /*8610*/  BRA `(.L_x_165) ;  /* 0xffffffa800907947 */ /* 0x000fea000383ffff */
.L_x_55:
[----:B----4-:R-:W-:-:S07]  /*8620*/  MOV R0, UR5 ;  /* 0x0000000500007c02 */ /* 0x010fce0008000f00 */
.L_x_166:
[----:B-1----:R1:W2:Y:S02]  /*8630*/  SYNCS.PHASECHK.TRANS64.TRYWAIT P0, [R0+URZ], R3 ;  /* 0x00000003000075a7 */ /* 0x0022a400080011ff */
[----:B--2---:R-:W-:Y:S05]  /*8640*/  @!P0 NANOSLEEP.SYNCS 0x989680 ;  /* 0x009896800000895d */ /* 0x004fea0003900000 */
[----:B------:R-:W2:Y:S02]  /*8650*/  @!P0 SYNCS.PHASECHK.TRANS64 P0, [R0+URZ], R3 ;  /* 0x00000003000085a7 */ /* 0x000ea400080010ff */
[----:B--2---:R-:W-:Y:S05]  /*8660*/  @!P0 BRA `(.L_x_166) ;  /* 0xfffffffc00f08947 */ /* 0x004fea000383ffff */
[----:B------:R-:W-:Y:S05]  /*8670*/  BRA `(.L_x_167) ;  /* 0xffffffa8009c7947 */ /* 0x000fea000383ffff */
.L_x_56:
[----:B----4-:R-:W-:-:S07]  /*8680*/  MOV R0, UR5 ;  /* 0x0000000500007c02 */ /* 0x010fce0008000f00 */
.L_x_168:
[----:B-1----:R1:W2:Y:S02]  /*8690*/  SYNCS.PHASECHK.TRANS64.TRYWAIT P0, [R0+URZ], R3 ;  /* 0x00000003000075a7 */ /* 0x0022a400080011ff */
[----:B--2---:R-:W-:Y:S05]  /*86a0*/  @!P0 NANOSLEEP.SYNCS 0x989680 ;  /* 0x009896800000895d */ /* 0x004fea0003900000 */
[----:B------:R-:W2:Y:S02]  /*86b0*/  @!P0 SYNCS.PHASECHK.TRANS64 P0, [R0+URZ], R3 ;  /* 0x00000003000085a7 */ /* 0x000ea400080010ff */
[----:B--2---:R-:W-:Y:S05]  /*86c0*/  @!P0 BRA `(.L_x_168) ;  /* 0xfffffffc00f08947 */ /* 0x004fea000383ffff */
[----:B------:R-:W-:Y:S05]  /*86d0*/  BRA `(.L_x_169) ;  /* 0xffffffa800a87947 */ /* 0x000fea000383ffff */
.L_x_57:
[----:B----4-:R-:W-:-:S07]  /*86e0*/  MOV R0, UR5 ;  /* 0x0000000500007c02 */ /* 0x010fce0008000f00 */
.L_x_170:
[----:B-1----:R1:W2:Y:S02]  /*86f0*/  SYNCS.PHASECHK.TRANS64.TRYWAIT P0, [R0+URZ], R3 ;  /* 0x00000003000075a7 */ /* 0x0022a400080011ff */
[----:B--2---:R-:W-:Y:S05]  /*8700*/  @!P0 NANOSLEEP.SYNCS 0x989680 ;  /* 0x009896800000895d */ /* 0x004fea0003900000 */
[----:B------:R-:W2:Y:S02]  /*8710*/  @!P0 SYNCS.PHASECHK.TRANS64 P0, [R0+URZ], R3 ;  /* 0x00000003000085a7 */ /* 0x000ea400080010ff */
[----:B--2---:R-:W-:Y:S05]  /*8720*/  @!P0 BRA `(.L_x_170) ;  /* 0xfffffffc00f08947 */ /* 0x004fea000383ffff */
[----:B------:R-:W-:Y:S05]  /*8730*/  BRA `(.L_x_171) ;  /* 0xffffffa800b47947 */ /* 0x000fea000383ffff */
.L_x_58:
[----:B----4-:R-:W-:-:S07]  /*8740*/  MOV R0, UR5 ;  /* 0x0000000500007c02 */ /* 0x010fce0008000f00 */
.L_x_172:
[----:B-1----:R1:W2:Y:S02]  /*8750*/  SYNCS.PHASECHK.TRANS64.TRYWAIT P0, [R0+URZ], R3 ;  /* 0x00000003000075a7 */ /* 0x0022a400080011ff */
[----:B--2---:R-:W-:Y:S05]  /*8760*/  @!P0 NANOSLEEP.SYNCS 0x989680 ;  /* 0x009896800000895d */ /* 0x004fea0003900000 */
[----:B------:R-:W2:Y:S02]  /*8770*/  @!P0 SYNCS.PHASECHK.TRANS64 P0, [R0+URZ], R3 ;  /* 0x00000003000085a7 */ /* 0x000ea400080010ff */
[----:B--2---:R-:W-:Y:S05]  /*8780*/  @!P0 BRA `(.L_x_172) ;  /* 0xfffffffc00f08947 */ /* 0x004fea000383ffff */
[----:B------:R-:W-:Y:S05]  /*8790*/  BRA `(.L_x_173) ;  /* 0xffffffa800c07947 */ /* 0x000fea000383ffff */
.L_x_59:
[----:B----4-:R-:W-:-:S07]  /*87a0*/  MOV R0, UR5 ;  /* 0x0000000500007c02 */ /* 0x010fce0008000f00 */
.L_x_174:
[----:B-1----:R1:W2:Y:S02]  /*87b0*/  SYNCS.PHASECHK.TRANS64.TRYWAIT P0, [R0+URZ], R3 ;  /* 0x00000003000075a7 */ /* 0x0022a400080011ff */
[----:B--2---:R-:W-:Y:S05]  /*87c0*/  @!P0 NANOSLEEP.SYNCS 0x989680 ;  /* 0x009896800000895d */ /* 0x004fea0003900000 */
[----:B------:R-:W2:Y:S02]  /*87d0*/  @!P0 SYNCS.PHASECHK.TRANS64 P0, [R0+URZ], R3 ;  /* 0x00000003000085a7 */ /* 0x000ea400080010ff */
[----:B--2---:R-:W-:Y:S05]  /*87e0*/  @!P0 BRA `(.L_x_174) ;  /* 0xfffffffc00f08947 */ /* 0x004fea000383ffff */
[----:B------:R-:W-:Y:S05]  /*87f0*/  BRA `(.L_x_175) ;  /* 0xffffffa800cc7947 */ /* 0x000fea000383ffff */
.L_x_60:
[----:B----4-:R-:W-:-:S07]  /*8800*/  MOV R0, UR5 ;  /* 0x0000000500007c02 */ /* 0x010fce0008000f00 */
.L_x_176:
[----:B-1----:R1:W2:Y:S02]  /*8810*/  SYNCS.PHASECHK.TRANS64.TRYWAIT P0, [R0+URZ], R3 ;  /* 0x00000003000075a7 */ /* 0x0022a400080011ff */
[----:B--2---:R-:W-:Y:S05]  /*8820*/  @!P0 NANOSLEEP.SYNCS 0x989680 ;  /* 0x009896800000895d */ /* 0x004fea0003900000 */
[----:B------:R-:W2:Y:S02]  /*8830*/  @!P0 SYNCS.PHASECHK.TRANS64 P0, [R0+URZ], R3 ;  /* 0x00000003000085a7 */ /* 0x000ea400080010ff */
[----:B--2---:R-:W-:Y:S05]  /*8840*/  @!P0 BRA `(.L_x_176) ;  /* 0xfffffffc00f08947 */ /* 0x004fea000383ffff */
[----:B------:R-:W-:Y:S05]  /*8850*/  BRA `(.L_x_177) ;  /* 0xffffffa800d87947 */ /* 0x000fea000383ffff */
.L_x_61:
[----:B----4-:R-:W-:-:S07]  /*8860*/  MOV R0, UR5 ;  /* 0x0000000500007c02 */ /* 0x010fce0008000f00 */
.L_x_178:
[----:B-1----:R1:W2:Y:S02]  /*8870*/  SYNCS.PHASECHK.TRANS64.TRYWAIT P0, [R0+URZ], R3 ;  /* 0x00000003000075a7 */ /* 0x0022a400080011ff */
[----:B--2---:R-:W-:Y:S05]  /*8880*/  @!P0 NANOSLEEP.SYNCS 0x989680 ;  /* 0x009896800000895d */ /* 0x004fea0003900000 */
[----:B------:R-:W2:Y:S02]  /*8890*/  @!P0 SYNCS.PHASECHK.TRANS64 P0, [R0+URZ], R3 ;  /* 0x00000003000085a7 */ /* 0x000ea400080010ff */
[----:B--2---:R-:W-:Y:S05]  /*88a0*/  @!P0 BRA `(.L_x_178) ;  /* 0xfffffffc00f08947 */ /* 0x004fea000383ffff */
[----:B------:R-:W-:Y:S05]  /*88b0*/  BRA `(.L_x_179) ;  /* 0xffffffa800e47947 */ /* 0x000fea000383ffff */
.L_x_62:
[----:B----4-:R-:W-:-:S07]  /*88c0*/  MOV R0, UR5 ;  /* 0x0000000500007c02 */ /* 0x010fce0008000f00 */
.L_x_180:
[----:B-1----:R1:W2:Y:S02]  /*88d0*/  SYNCS.PHASECHK.TRANS64.TRYWAIT P0, [R0+URZ], R3 ;  /* 0x00000003000075a7 */ /* 0x0022a400080011ff */
[----:B--2---:R-:W-:Y:S05]  /*88e0*/  @!P0 NANOSLEEP.SYNCS 0x989680 ;  /* 0x009896800000895d */ /* 0x004fea0003900000 */
[----:B------:R-:W2:Y:S02]  /*88f0*/  @!P0 SYNCS.PHASECHK.TRANS64 P0, [R0+URZ], R3 ;  /* 0x00000003000085a7 */ /* 0x000ea400080010ff */
[----:B--2---:R-:W-:Y:S05]  /*8900*/  @!P0 BRA `(.L_x_180) ;  /* 0xfffffffc00f08947 */ /* 0x004fea000383ffff */
[----:B------:R-:W-:Y:S05]  /*8910*/  BRA `(.L_x_181) ;  /* 0xffffffa800f07947 */ /* 0x000fea000383ffff */
.L_x_63:
[----:B----4-:R-:W-:-:S07]  /*8920*/  MOV R0, UR5 ;  /* 0x0000000500007c02 */ /* 0x010fce0008000f00 */
.L_x_182:
[----:B-1----:R1:W2:Y:S02]  /*8930*/  SYNCS.PHASECHK.TRANS64.TRYWAIT P0, [R0+URZ], R3 ;  /* 0x00000003000075a7 */ /* 0x0022a400080011ff */
[----:B--2---:R-:W-:Y:S05]  /*8940*/  @!P0 NANOSLEEP.SYNCS 0x989680 ;  /* 0x009896800000895d */ /* 0x004fea0003900000 */
[----:B------:R-:W2:Y:S02]  /*8950*/  @!P0 SYNCS.PHASECHK.TRANS64 P0, [R0+URZ], R3 ;  /* 0x00000003000085a7 */ /* 0x000ea400080010ff */
[----:B--2---:R-:W-:Y:S05]  /*8960*/  @!P0 BRA `(.L_x_182) ;  /* 0xfffffffc00f08947 */ /* 0x004fea000383ffff */
[----:B------:R-:W-:Y:S05]  /*8970*/  BRA `(.L_x_183) ;  /* 0xffffffa800fc7947 */ /* 0x000fea000383ffff */
.L_x_64:
[----:B----4-:R-:W-:-:S07]  /*8980*/  MOV R0, UR5 ;  /* 0x0000000500007c02 */ /* 0x010fce0008000f00 */
.L_x_184:
[----:B-1----:R1:W2:Y:S02]  /*8990*/  SYNCS.PHASECHK.TRANS64.TRYWAIT P0, [R0+URZ], R3 ;  /* 0x00000003000075a7 */ /* 0x0022a400080011ff */
[----:B--2---:R-:W-:Y:S05]  /*89a0*/  @!P0 NANOSLEEP.SYNCS 0x989680 ;  /* 0x009896800000895d */ /* 0x004fea0003900000 */
[----:B------:R-:W2:Y:S02]  /*89b0*/  @!P0 SYNCS.PHASECHK.TRANS64 P0, [R0+URZ], R3 ;  /* 0x00000003000085a7 */ /* 0x000ea400080010ff */
[----:B--2---:R-:W-:Y:S05]  /*89c0*/  @!P0 BRA `(.L_x_184) ;  /* 0xfffffffc00f08947 */ /* 0x004fea000383ffff */
[----:B------:R-:W-:Y:S05]  /*89d0*/  BRA `(.L_x_185) ;  /* 0xffffffac00087947 */ /* 0x000fea000383ffff */
.L_x_65:
[----:B----4-:R-:W-:-:S07]  /*89e0*/  MOV R0, UR5 ;  /* 0x0000000500007c02 */ /* 0x010fce0008000f00 */
.L_x_186:
[----:B-1----:R1:W2:Y:S02]  /*89f0*/  SYNCS.PHASECHK.TRANS64.TRYWAIT P0, [R0+URZ], R3 ;  /* 0x00000003000075a7 */ /* 0x0022a400080011ff */
[----:B--2---:R-:W-:Y:S05]  /*8a00*/  @!P0 NANOSLEEP.SYNCS 0x989680 ;  /* 0x009896800000895d */ /* 0x004fea0003900000 */
[----:B------:R-:W2:Y:S02]  /*8a10*/  @!P0 SYNCS.PHASECHK.TRANS64 P0, [R0+URZ], R3 ;  /* 0x00000003000085a7 */ /* 0x000ea400080010ff */
[----:B--2---:R-:W-:Y:S05]  /*8a20*/  @!P0 BRA `(.L_x_186) ;  /* 0xfffffffc00f08947 */ /* 0x004fea000383ffff */
[----:B------:R-:W-:Y:S05]  /*8a30*/  BRA `(.L_x_187) ;  /* 0xffffffac00147947 */ /* 0x000fea000383ffff */
.L_x_66:
[----:B----4-:R-:W-:-:S07]  /*8a40*/  MOV R0, UR5 ;  /* 0x0000000500007c02 */ /* 0x010fce0008000f00 */
.L_x_188:
[----:B-1----:R1:W2:Y:S02]  /*8a50*/  SYNCS.PHASECHK.TRANS64.TRYWAIT P0, [R0+URZ], R3 ;  /* 0x00000003000075a7 */ /* 0x0022a400080011ff */
[----:B--2---:R-:W-:Y:S05]  /*8a60*/  @!P0 NANOSLEEP.SYNCS 0x989680 ;  /* 0x009896800000895d */ /* 0x004fea0003900000 */
[----:B------:R-:W2:Y:S02]  /*8a70*/  @!P0 SYNCS.PHASECHK.TRANS64 P0, [R0+URZ], R3 ;  /* 0x00000003000085a7 */ /* 0x000ea400080010ff */
[----:B--2---:R-:W-:Y:S05]  /*8a80*/  @!P0 BRA `(.L_x_188) ;  /* 0xfffffffc00f08947 */ /* 0x004fea000383ffff */
[----:B------:R-:W-:Y:S05]  /*8a90*/  BRA `(.L_x_189) ;  /* 0xffffffac00207947 */ /* 0x000fea000383ffff */
.L_x_67:
[----:B----4-:R-:W-:-:S07]  /*8aa0*/  MOV R0, UR5 ;  /* 0x0000000500007c02 */ /* 0x010fce0008000f00 */
.L_x_190:
[----:B-1----:R1:W2:Y:S02]  /*8ab0*/  SYNCS.PHASECHK.TRANS64.TRYWAIT P0, [R0+URZ], R3 ;  /* 0x00000003000075a7 */ /* 0x0022a400080011ff */
[----:B--2---:R-:W-:Y:S05]  /*8ac0*/  @!P0 NANOSLEEP.SYNCS 0x989680 ;  /* 0x009896800000895d */ /* 0x004fea0003900000 */
[----:B------:R-:W2:Y:S02]  /*8ad0*/  @!P0 SYNCS.PHASECHK.TRANS64 P0, [R0+URZ], R3 ;  /* 0x00000003000085a7 */ /* 0x000ea400080010ff */
[----:B--2---:R-:W-:Y:S05]  /*8ae0*/  @!P0 BRA `(.L_x_190) ;  /* 0xfffffffc00f08947 */ /* 0x004fea000383ffff */
[----:B------:R-:W-:Y:S05]  /*8af0*/  BRA `(.L_x_191) ;  /* 0xffffffac002c7947 */ /* 0x000fea000383ffff */
.L_x_68:
[----:B----4-:R-:W-:-:S07]  /*8b00*/  MOV R0, UR5 ;  /* 0x0000000500007c02 */ /* 0x010fce0008000f00 */
.L_x_192:
[----:B-1----:R1:W2:Y:S02]  /*8b10*/  SYNCS.PHASECHK.TRANS64.TRYWAIT P0, [R0+URZ], R3 ;  /* 0x00000003000075a7 */ /* 0x0022a400080011ff */
[----:B--2---:R-:W-:Y:S05]  /*8b20*/  @!P0 NANOSLEEP.SYNCS 0x989680 ;  /* 0x009896800000895d */ /* 0x004fea0003900000 */
[----:B------:R-:W2:Y:S02]  /*8b30*/  @!P0 SYNCS.PHASECHK.TRANS64 P0, [R0+URZ], R3 ;  /* 0x00000003000085a7 */ /* 0x000ea400080010ff */
[----:B--2---:R-:W-:Y:S05]  /*8b40*/  @!P0 BRA `(.L_x_192) ;  /* 0xfffffffc00f08947 */ /* 0x004fea000383ffff */
[----:B------:R-:W-:Y:S05]  /*8b50*/  BRA `(.L_x_193) ;  /* 0xffffffac00387947 */ /* 0x000fea000383ffff */
.L_x_69:
[----:B----4-:R-:W-:-:S07]  /*8b60*/  MOV R0, UR5 ;  /* 0x0000000500007c02 */ /* 0x010fce0008000f00 */
.L_x_194:
[----:B-1----:R1:W2:Y:S02]  /*8b70*/  SYNCS.PHASECHK.TRANS64.TRYWAIT P0, [R0+URZ], R3 ;  /* 0x00000003000075a7 */ /* 0x0022a400080011ff */
[----:B--2---:R-:W-:Y:S05]  /*8b80*/  @!P0 NANOSLEEP.SYNCS 0x989680 ;  /* 0x009896800000895d */ /* 0x004fea0003900000 */
[----:B------:R-:W2:Y:S02]  /*8b90*/  @!P0 SYNCS.PHASECHK.TRANS64 P0, [R0+URZ], R3 ;  /* 0x00000003000085a7 */ /* 0x000ea400080010ff */
[----:B--2---:R-:W-:Y:S05]  /*8ba0*/  @!P0 BRA `(.L_x_194) ;  /* 0xfffffffc00f08947 */ /* 0x004fea000383ffff */
[----:B------:R-:W-:Y:S05]  /*8bb0*/  BRA `(.L_x_195) ;  /* 0xffffffac00447947 */ /* 0x000fea000383ffff */
.L_x_72:
[----:B-1----:R1:W2:Y:S02]  /*8bc0*/  SYNCS.PHASECHK.TRANS64.TRYWAIT P0, [R0+URZ+0x2a0], R5 ;  /* 0x0002a005000075a7 */ /* 0x0022a400080011ff */
[----:B--2---:R-:W-:Y:S05]  /*8bd0*/  @!P0 NANOSLEEP.SYNCS 0x989680 ;  /* 0x009896800000895d */ /* 0x004fea0003900000 */
[----:B------:R-:W2:Y:S02]  /*8be0*/  @!P0 SYNCS.PHASECHK.TRANS64 P0, [R0+URZ+0x2a0], R5 ;  /* 0x0002a005000085a7 */ /* 0x000ea400080010ff */
[----:B--2---:R-:W-:Y:S05]  /*8bf0*/  @!P0 BRA `(.L_x_72) ;  /* 0xfffffffc00f08947 */ /* 0x004fea000383ffff */
[----:B------:R-:W-:Y:S05]  /*8c00*/  BRA `(.L_x_196) ;  /* 0xffffffac00a07947 */ /* 0x000fea000383ffff */
.L_x_73:
[----:B------:R-:W-:-:S07]  /*8c10*/  MOV R0, UR5 ;  /* 0x0000000500007c02 */ /* 0x000fce0008000f00 */
.L_x_197:
[----:B-1----:R1:W2:Y:S02]  /*8c20*/  SYNCS.PHASECHK.TRANS64.TRYWAIT P0, [R0+URZ+0x250], R5 ;  /* 0x00025005000075a7 */ /* 0x0022a400080011ff */
[----:B--2---:R-:W-:Y:S05]  /*8c30*/  @!P0 NANOSLEEP.SYNCS 0x989680 ;  /* 0x009896800000895d */ /* 0x004fea0003900000 */
[----:B------:R-:W2:Y:S02]  /*8c40*/  @!P0 SYNCS.PHASECHK.TRANS64 P0, [R0+URZ+0x250], R5 ;  /* 0x00025005000085a7 */ /* 0x000ea400080010ff */
[----:B--2---:R-:W-:Y:S05]  /*8c50*/  @!P0 BRA `(.L_x_197) ;  /* 0xfffffffc00f08947 */ /* 0x004fea000383ffff */
[----:B------:R-:W-:Y:S05]  /*8c60*/  BRA `(.L_x_198) ;  /* 0xffffffac00b07947 */ /* 0x000fea000383ffff */
.L_x_74:
[----:B-1----:R1:W2:Y:S02]  /*8c70*/  SYNCS.PHASECHK.TRANS64.TRYWAIT P1, [R0+URZ+0x240], R5 ;  /* 0x00024005000075a7 */ /* 0x0022a400080211ff */
[----:B--2---:R-:W-:Y:S05]  /*8c80*/  @!P1 NANOSLEEP.SYNCS 0x989680 ;  /* 0x009896800000995d */ /* 0x004fea0003900000 */
[----:B------:R-:W2:Y:S02]  /*8c90*/  @!P1 SYNCS.PHASECHK.TRANS64 P1, [R0+URZ+0x240], R5 ;  /* 0x00024005000095a7 */ /* 0x000ea400080210ff */
[----:B--2---:R-:W-:Y:S05]  /*8ca0*/  @!P1 BRA `(.L_x_74) ;  /* 0xfffffffc00f09947 */ /* 0x004fea000383ffff */
[----:B------:R-:W-:Y:S05]  /*8cb0*/  BRA `(.L_x_199) ;  /* 0xffffffac00e07947 */ /* 0x000fea000383ffff */
.L_x_77:
[----:B------:R-:W-:-:S07]  /*8cc0*/  MOV R0, UR5 ;  /* 0x0000000500007c02 */ /* 0x000fce0008000f00 */
.L_x_200:
[----:B-1----:R1:W2:Y:S02]  /*8cd0*/  SYNCS.PHASECHK.TRANS64.TRYWAIT P0, [R0+URZ+0x250], R3 ;  /* 0x00025003000075a7 */ /* 0x0022a400080011ff */
[----:B--2---:R-:W-:Y:S05]  /*8ce0*/  @!P0 NANOSLEEP.SYNCS 0x989680 ;  /* 0x009896800000895d */ /* 0x004fea0003900000 */
[----:B------:R-:W2:Y:S02]  /*8cf0*/  @!P0 SYNCS.PHASECHK.TRANS64 P0, [R0+URZ+0x250], R3 ;  /* 0x00025003000085a7 */ /* 0x000ea400080010ff */
[----:B--2---:R-:W-:Y:S05]  /*8d00*/  @!P0 BRA `(.L_x_200) ;  /* 0xfffffffc00f08947 */ /* 0x004fea000383ffff */
[----:B------:R-:W-:Y:S05]  /*8d10*/  BRA `(.L_x_76) ;  /* 0xffffffb000347947 */ /* 0x000fea000383ffff */
.L_x_84:
[----:B-1----:R1:W2:Y:S02]  /*8d20*/  SYNCS.PHASECHK.TRANS64.TRYWAIT P1, [R0+URZ+0x240], R5 ;  /* 0x00024005000075a7 */ /* 0x0022a400080211ff */
[----:B--2---:R-:W-:Y:S05]  /*8d30*/  @!P1 NANOSLEEP.SYNCS 0x989680 ;  /* 0x009896800000995d */ /* 0x004fea0003900000 */
[----:B------:R-:W2:Y:S02]  /*8d40*/  @!P1 SYNCS.PHASECHK.TRANS64 P1, [R0+URZ+0x240], R5 ;  /* 0x00024005000095a7 */ /* 0x000ea400080210ff */
[----:B--2---:R-:W-:Y:S05]  /*8d50*/  @!P1 BRA `(.L_x_84) ;  /* 0xfffffffc00f09947 */ /* 0x004fea000383ffff */
[----:B------:R-:W-:Y:S05]  /*8d60*/  BRA `(.L_x_201) ;  /* 0xffffffb400887947 */ /* 0x000fea000383ffff */
.L_x_85:
[----:B------:R-:W-:-:S07]  /*8d70*/  MOV R3, UR9 ;  /* 0x0000000900037c02 */ /* 0x000fce0008000f00 */
.L_x_202:
[----:B-1----:R1:W2:Y:S02]  /*8d80*/  SYNCS.PHASECHK.TRANS64.TRYWAIT P0, [R3+URZ+0x280], R0 ;  /* 0x00028000030075a7 */ /* 0x0022a400080011ff */
[----:B--2---:R-:W-:Y:S05]  /*8d90*/  @!P0 NANOSLEEP.SYNCS 0x989680 ;  /* 0x009896800000895d */ /* 0x004fea0003900000 */
[----:B------:R-:W2:Y:S02]  /*8da0*/  @!P0 SYNCS.PHASECHK.TRANS64 P0, [R3+URZ+0x280], R0 ;  /* 0x00028000030085a7 */ /* 0x000ea400080010ff */
[----:B--2---:R-:W-:Y:S05]  /*8db0*/  @!P0 BRA `(.L_x_202) ;  /* 0xfffffffc00f08947 */ /* 0x004fea000383ffff */
[----:B------:R-:W-:Y:S05]  /*8dc0*/  BRA `(.L_x_203) ;  /* 0xffffffb400bc7947 */ /* 0x000fea000383ffff */
.L_x_88:
[----:B------:R-:W-:Y:S07]  /*8dd0*/  MOV R0, UR7 ;  /* 0x0000000700007c02 */ /* 0x000fee0008000f00 */
.L_x_204:
[----:B-1----:R1:W2:Y:S02]  /*8de0*/  SYNCS.PHASECHK.TRANS64.TRYWAIT P0, [R0+URZ], R3 ;  /* 0x00000003000075a7 */ /* 0x0022a400080011ff */
[----:B--2---:R-:W-:Y:S05]  /*8df0*/  @!P0 NANOSLEEP.SYNCS 0x989680 ;  /* 0x009896800000895d */ /* 0x004fea0003900000 */
[----:B------:R-:W2:Y:S02]  /*8e00*/  @!P0 SYNCS.PHASECHK.TRANS64 P0, [R0+URZ], R3 ;  /* 0x00000003000085a7 */ /* 0x000ea400080010ff */
[----:B--2---:R-:W-:Y:S05]  /*8e10*/  @!P0 BRA `(.L_x_204) ;  /* 0xfffffffc00f08947 */ /* 0x004fea000383ffff */
[----:B------:R-:W-:Y:S05]  /*8e20*/  BRA `(.L_x_87) ;  /* 0xffffffb400dc7947 */ /* 0x000fea000383ffff */
.L_x_91:
[----:B------:R-:W-:-:S07]  /*8e30*/  MOV R0, UR5 ;  /* 0x0000000500007c02 */ /* 0x000fce0008000f00 */
.L_x_205:
[----:B--2---:R2:W3:Y:S02]  /*8e40*/  SYNCS.PHASECHK.TRANS64.TRYWAIT P0, [R0+URZ], R3 ;  /* 0x00000003000075a7 */ /* 0x0044e400080011ff */
[----:B---3--:R-:W-:Y:S05]  /*8e50*/  @!P0 NANOSLEEP.SYNCS 0x989680 ;  /* 0x009896800000895d */ /* 0x008fea0003900000 */
[----:B------:R-:W3:Y:S02]  /*8e60*/  @!P0 SYNCS.PHASECHK.TRANS64 P0, [R0+URZ], R3 ;  /* 0x00000003000085a7 */ /* 0x000ee400080010ff */
[----:B---3--:R-:W-:Y:S05]  /*8e70*/  @!P0 BRA `(.L_x_205) ;  /* 0xfffffffc00f08947 */ /* 0x008fea000383ffff */
[----:B------:R-:W-:Y:S05]  /*8e80*/  BRA `(.L_x_206) ;  /* 0xffffffb800807947 */ /* 0x000fea000383ffff */
.L_x_92:
[----:B------:R-:W-:-:S07]  /*8e90*/  MOV R0, UR5 ;  /* 0x0000000500007c02 */ /* 0x000fce0008000f00 */
.L_x_207:
[----:B--2---:R2:W3:Y:S02]  /*8ea0*/  SYNCS.PHASECHK.TRANS64.TRYWAIT P0, [R0+URZ], R3 ;  /* 0x00000003000075a7 */ /* 0x0044e400080011ff */
[----:B---3--:R-:W-:Y:S05]  /*8eb0*/  @!P0 NANOSLEEP.SYNCS 0x989680 ;  /* 0x009896800000895d */ /* 0x008fea0003900000 */
[----:B------:R-:W3:Y:S02]  /*8ec0*/  @!P0 SYNCS.PHASECHK.TRANS64 P0, [R0+URZ], R3 ;  /* 0x00000003000085a7 */ /* 0x000ee400080010ff */
[----:B---3--:R-:W-:Y:S05]  /*8ed0*/  @!P0 BRA `(.L_x_207) ;  /* 0xfffffffc00f08947 */ /* 0x008fea000383ffff */
[----:B------:R-:W-:Y:S05]  /*8ee0*/  BRA `(.L_x_208) ;  /* 0xffffffb8008c7947 */ /* 0x000fea000383ffff */
.L_x_93:
[----:B------:R-:W-:-:S07]  /*8ef0*/  MOV R0, UR5 ;  /* 0x0000000500007c02 */ /* 0x000fce0008000f00 */
.L_x_209:
[----:B--2---:R2:W3:Y:S02]  /*8f00*/  SYNCS.PHASECHK.TRANS64.TRYWAIT P0, [R0+URZ], R3 ;  /* 0x00000003000075a7 */ /* 0x0044e400080011ff */
[----:B---3--:R-:W-:Y:S05]  /*8f10*/  @!P0 NANOSLEEP.SYNCS 0x989680 ;  /* 0x009896800000895d */ /* 0x008fea0003900000 */
[----:B------:R-:W3:Y:S02]  /*8f20*/  @!P0 SYNCS.PHASECHK.TRANS64 P0, [R0+URZ], R3 ;  /* 0x00000003000085a7 */ /* 0x000ee400080010ff */
[----:B---3--:R-:W-:Y:S05]  /*8f30*/  @!P0 BRA `(.L_x_209) ;  /* 0xfffffffc00f08947 */ /* 0x008fea000383ffff */
[----:B------:R-:W-:Y:S05]  /*8f40*/  BRA `(.L_x_210) ;  /* 0xffffffb800987947 */ /* 0x000fea000383ffff */
.L_x_94:
[----:B------:R-:W-:-:S07]  /*8f50*/  MOV R0, UR7 ;  /* 0x0000000700007c02 */ /* 0x000fce0008000f00 */
.L_x_211:
[----:B--2---:R2:W3:Y:S02]  /*8f60*/  SYNCS.PHASECHK.TRANS64.TRYWAIT P0, [R0+URZ], R3 ;  /* 0x00000003000075a7 */ /* 0x0044e400080011ff */
[----:B---3--:R-:W-:Y:S05]  /*8f70*/  @!P0 NANOSLEEP.SYNCS 0x989680 ;  /* 0x009896800000895d */ /* 0x008fea0003900000 */
[----:B------:R-:W3:Y:S02]  /*8f80*/  @!P0 SYNCS.PHASECHK.TRANS64 P0, [R0+URZ], R3 ;  /* 0x00000003000085a7 */ /* 0x000ee400080010ff */
[----:B---3--:R-:W-:Y:S05]  /*8f90*/  @!P0 BRA `(.L_x_211) ;  /* 0xfffffffc00f08947 */ /* 0x008fea000383ffff */
[----:B------:R-:W-:Y:S05]  /*8fa0*/  BRA `(.L_x_212) ;  /* 0xffffffb800a47947 */ /* 0x000fea000383ffff */
.L_x_99:
[----:B---3--:R3:W1:Y:S02]  /*8fb0*/  SYNCS.PHASECHK.TRANS64.TRYWAIT P0, [R0+URZ+0x240], R3 ;  /* 0x00024003000075a7 */ /* 0x00866400080011ff */
[----:B-1----:R-:W-:Y:S05]  /*8fc0*/  @!P0 NANOSLEEP.SYNCS 0x989680 ;  /* 0x009896800000895d */ /* 0x002fea0003900000 */
[----:B------:R-:W1:Y:S02]  /*8fd0*/  @!P0 SYNCS.PHASECHK.TRANS64 P0, [R0+URZ+0x240], R3 ;  /* 0x00024003000085a7 */ /* 0x000e6400080010ff */
[----:B-1----:R-:W-:Y:S05]  /*8fe0*/  @!P0 BRA `(.L_x_99) ;  /* 0xfffffffc00f08947 */ /* 0x002fea000383ffff */
[----:B------:R-:W-:Y:S05]  /*8ff0*/  BRA `(.L_x_213) ;  /* 0xffffffbc00a07947 */ /* 0x000fea000383ffff */
.L_x_102:
[----:B------:R-:W-:Y:S07]  /*9000*/  MOV R0, UR6 ;  /* 0x0000000600007c02 */ /* 0x000fee0008000f00 */
.L_x_214:
[----:B-1----:R1:W3:Y:S02]  /*9010*/  SYNCS.PHASECHK.TRANS64.TRYWAIT P0, [R0+URZ+0x238], R3 ;  /* 0x00023803000075a7 */ /* 0x0022e400080011ff */
[----:B---3--:R-:W-:Y:S05]  /*9020*/  @!P0 NANOSLEEP.SYNCS 0x989680 ;  /* 0x009896800000895d */ /* 0x008fea0003900000 */
[----:B------:R-:W3:Y:S02]  /*9030*/  @!P0 SYNCS.PHASECHK.TRANS64 P0, [R0+URZ+0x238], R3 ;  /* 0x00023803000085a7 */ /* 0x000ee400080010ff */
[----:B---3--:R-:W-:Y:S05]  /*9040*/  @!P0 BRA `(.L_x_214) ;  /* 0xfffffffc00f08947 */ /* 0x008fea000383ffff */
[----:B------:R-:W-:Y:S05]  /*9050*/  BRA `(.L_x_101) ;  /* 0xffffffc0008c7947 */ /* 0x000fea000383ffff */
.L_x_105:
[----:B------:R-:W-:Y:S07]  /*9060*/  MOV R3, UR6 ;  /* 0x0000000600037c02 */ /* 0x000fee0008000f00 */
.L_x_215:
[----:B-1----:R1:W2:Y:S02]  /*9070*/  SYNCS.PHASECHK.TRANS64.TRYWAIT P2, [R3+URZ+0x228], R26 ;  /* 0x0002281a030075a7 */ /* 0x0022a400080411ff */
[----:B--2---:R-:W-:Y:S05]  /*9080*/  @!P2 NANOSLEEP.SYNCS 0x989680 ;  /* 0x009896800000a95d */ /* 0x004fea0003900000 */
[----:B------:R-:W2:Y:S02]  /*9090*/  @!P2 SYNCS.PHASECHK.TRANS64 P2, [R3+URZ+0x228], R26 ;  /* 0x0002281a0300a5a7 */ /* 0x000ea400080410ff */
[----:B--2---:R-:W-:Y:S05]  /*90a0*/  @!P2 BRA `(.L_x_215) ;  /* 0xfffffffc00f0a947 */ /* 0x004fea000383ffff */
[----:B------:R-:W-:Y:S05]  /*90b0*/  BRA `(.L_x_216) ;  /* 0xffffffc400207947 */ /* 0x000fea000383ffff */
.L_x_108:
[----:B--2---:R2:W4:Y:S02]  /*90c0*/  SYNCS.PHASECHK.TRANS64.TRYWAIT P0, [R0+URZ+0x240], R3 ;  /* 0x00024003000075a7 */ /* 0x00452400080011ff */
[----:B----4-:R-:W-:Y:S05]  /*90d0*/  @!P0 NANOSLEEP.SYNCS 0x989680 ;  /* 0x009896800000895d */ /* 0x010fea0003900000 */
[----:B------:R-:W4:Y:S02]  /*90e0*/  @!P0 SYNCS.PHASECHK.TRANS64 P0, [R0+URZ+0x240], R3 ;  /* 0x00024003000085a7 */ /* 0x000f2400080010ff */
[----:B----4-:R-:W-:Y:S05]  /*90f0*/  @!P0 BRA `(.L_x_108) ;  /* 0xfffffffc00f08947 */ /* 0x010fea000383ffff */
[----:B------:R-:W-:Y:S05]  /*9100*/  BRA `(.L_x_217) ;  /* 0xffffffc800807947 */ /* 0x000fea000383ffff */
.L_x_119:
[----:B-1----:R-:W-:Y:S04]  /*9110*/  MOV R0, UR43 ;  /* 0x0000002b00007c02 */ /* 0x002fe80008000f00 */
[----:B------:R1:W2:Y:S03]  /*9120*/  SYNCS.PHASECHK.TRANS64.TRYWAIT P1, [R0+URZ+0x220], R3 ;  /* 0x00022003000075a7 */ /* 0x0002a600080211ff */
[----:B--2---:R-:W-:Y:S05]  /*9130*/  @!P1 NANOSLEEP.SYNCS 0x989680 ;  /* 0x009896800000995d */ /* 0x004fea0003900000 */
[----:B------:R-:W2:Y:S02]  /*9140*/  @!P1 SYNCS.PHASECHK.TRANS64 P1, [R0+URZ+0x220], R3 ;  /* 0x00022003000095a7 */ /* 0x000ea400080210ff */
[----:B--2---:R-:W-:Y:S05]  /*9150*/  @!P1 BRA `(.L_x_119) ;  /* 0xfffffffc00ec9947 */ /* 0x004fea000383ffff */
[----:B------:R-:W-:Y:S05]  /*9160*/  BRA `(.L_x_118) ;  /* 0xffffffd4007c7947 */ /* 0x000fea000383ffff */
.L_x_121:
[----:B------:R1:W1:Y:S02]  /*9170*/  SYNCS.PHASECHK.TRANS64.TRYWAIT P1, [R148+URZ+0x260], R5 ;  /* 0x00026005940075a7 */ /* 0x00026400080211ff */
[----:B-1----:R-:W-:Y:S05]  /*9180*/  @!P1 NANOSLEEP.SYNCS 0x989680 ;  /* 0x009896800000995d */ /* 0x002fea0003900000 */
[----:B------:R-:W1:Y:S02]  /*9190*/  @!P1 SYNCS.PHASECHK.TRANS64 P1, [R148+URZ+0x260], R5 ;  /* 0x00026005940095a7 */ /* 0x000e6400080210ff */
[----:B-1----:R-:W-:Y:S05]  /*91a0*/  @!P1 BRA `(.L_x_121) ;  /* 0xfffffffc00f09947 */ /* 0x002fea000383ffff */
[----:B------:R-:W-:Y:S05]  /*91b0*/  BRA `(.L_x_120) ;  /* 0xffffffd400c07947 */ /* 0x000fea000383ffff */
        .weak           $__internal_0_$__cuda_sm10x_tcgen05_guardrail_trap_col_being_dealloced_not_returned_by_alloc
        .type           $__internal_0_$__cuda_sm10x_tcgen05_guardrail_trap_col_being_dealloced_not_returned_by_alloc,@function
        .size           $__internal_0_$__cuda_sm10x_tcgen05_guardrail_trap_col_being_dealloced_not_returned_by_alloc,($__internal_1_$__cuda_sm10x_tcgen05_guardrail_trap_phase_invalid_during_alloc - $__internal_0_$__cuda_sm10x_tcgen05_guardrail_trap_col_being_dealloced_not_returned_by_alloc)
$__internal_0_$__cuda_sm10x_tcgen05_guardrail_trap_col_being_dealloced_not_returned_by_alloc:
[----:B------:R-:W-:Y:S05]  /*91c0*/  BPT.TRAP 0x1 ;  /* 0x000000040000795c */ /* 0x000fea0000300000 */
[----:B------:R-:W-:-:S04]  /*91d0*/  HFMA2 R3, -RZ, RZ, 0, 0 ;  /* 0x00000000ff037431 */ /* 0x000fc800000001ff */
[----:B------:R-:W-:Y:S05]  /*91e0*/  RET.REL.NODEC R2 `(_ZN7cutlass13device_kernelINS_4gemm6kernel13GemmUniversalIN4cute5tupleIJiiiiEEENS1_10collective13CollectiveMmaINS1_35MainloopSm100TmaUmmaWarpSpecializedILi34ELi2ELi4ENS5_IJNS4_1CILi1EEESB_SB_EEEEENS5_IJNSA_ILi128EEENSA_ILi64EEENSA_ILi32EEEEEEaNS5_IJSB_llEEEaNS5_IJlSB_lEEENS4_8TiledMMAINS4_8MMA_AtomIJNS4_15SM100_MMA_S8_SSIaaiLi128ELi64ELNS4_4UMMA5MajorE1ELSO_0ELNSN_8SaturateE0EEEEEENS4_6LayoutISC_NS5_IJNSA_ILi0EEEST_ST_EEEEENS5_IJNS4_10UnderscoreESW_SW_EEEEENS4_13SM90_TMA_LOADENS4_14ComposedLayoutINS4_7SwizzleILi3ELi4ELi3EEENS4_18smem_ptr_flag_bitsILi8EEENSS_INS5_IJSE_NSA_ILi8EEEEEENS5_IJSB_SE_EEEEEEEvNS4_8identityESZ_NS10_INS11_ILi1ELi4ELi3EEES14_NSS_INS5_IJS15_SG_EEENS5_IJSG_SB_EEEEEEEvS1A_EENS_8epilogue10collective18CollectiveEpilogueINS1H_23Sm100TmaWarpSpecializedILi1ELi1ELi64ELb0ELb0EEEJSH_NS5_IJNSS_ISE_SB_EENSS_ISF_SB_EEEEEaSJ_aSJ_NS1H_6fusion15FusionCallbacksIS1L_NS1P_17LinearCombinationIaiaiLNS_15FloatRoundStyleE2EEESH_S1O_JEEENS4_5SM1004TMEM4LOAD26SM100_TMEM_LOAD_32dp32b64xESZ_NS10_INS11_ILi2ELi4ELi3EEES14_NSS_INS5_IJS15_SF_EEENS5_IJSF_SB_EEEEEEENS4_39AutoVectorizingCopyWithAssumedAlignmentILi128EEENS4_14SM90_TMA_STOREES23_S25_S25_EEEvvEEEEvNT_6ParamsE) ;  /* 0xffffff6c02847950 */ /* 0x000fea0003c3ffff */
        .weak           $__internal_1_$__cuda_sm10x_tcgen05_guardrail_trap_phase_invalid_during_alloc
        .type           $__internal_1_$__cuda_sm10x_tcgen05_guardrail_trap_phase_invalid_during_alloc,@function
        .size           $__internal_1_$__cuda_sm10x_tcgen05_guardrail_trap_phase_invalid_during_alloc,($__internal_2_$__cuda_sm10x_tcgen05_guardrail_trap_unallocated_columns_being_dealloced - $__internal_1_$__cuda_sm10x_tcgen05_guardrail_trap_phase_invalid_during_alloc)
$__internal_1_$__cuda_sm10x_tcgen05_guardrail_trap_phase_invalid_during_alloc:
[----:B------:R-:W-:Y:S05]  /*91f0*/  BPT.TRAP 0x1 ;  /* 0x000000040000795c */ /* 0x000fea0000300000 */
[----:B------:R-:W-:-:S04]  /*9200*/  MOV R3, 0x0 ;  /* 0x0000000000037802 */ /* 0x000fc80000000f00 */
[----:B------:R-:W-:Y:S05]  /*9210*/  RET.REL.NODEC R2 `(_ZN7cutlass13device_kernelINS_4gemm6kernel13GemmUniversalIN4cute5tupleIJiiiiEEENS1_10collective13CollectiveMmaINS1_35MainloopSm100TmaUmmaWarpSpecializedILi34ELi2ELi4ENS5_IJNS4_1CILi1EEESB_SB_EEEEENS5_IJNSA_ILi128EEENSA_ILi64EEENSA_ILi32EEEEEEaNS5_IJSB_llEEEaNS5_IJlSB_lEEENS4_8TiledMMAINS4_8MMA_AtomIJNS4_15SM100_MMA_S8_SSIaaiLi128ELi64ELNS4_4UMMA5MajorE1ELSO_0ELNSN_8SaturateE0EEEEEENS4_6LayoutISC_NS5_IJNSA_ILi0EEEST_ST_EEEEENS5_IJNS4_10UnderscoreESW_SW_EEEEENS4_13SM90_TMA_LOADENS4_14ComposedLayoutINS4_7SwizzleILi3ELi4ELi3EEENS4_18smem_ptr_flag_bitsILi8EEENSS_INS5_IJSE_NSA_ILi8EEEEEENS5_IJSB_SE_EEEEEEEvNS4_8identityESZ_NS10_INS11_ILi1ELi4ELi3EEES14_NSS_INS5_IJS15_SG_EEENS5_IJSG_SB_EEEEEEEvS1A_EENS_8epilogue10collective18CollectiveEpilogueINS1H_23Sm100TmaWarpSpecializedILi1ELi1ELi64ELb0ELb0EEEJSH_NS5_IJNSS_ISE_SB_EENSS_ISF_SB_EEEEEaSJ_aSJ_NS1H_6fusion15FusionCallbacksIS1L_NS1P_17LinearCombinationIaiaiLNS_15FloatRoundStyleE2EEESH_S1O_JEEENS4_5SM1004TMEM4LOAD26SM100_TMEM_LOAD_32dp32b64xESZ_NS10_INS11_ILi2ELi4ELi3EEES14_NSS_INS5_IJS15_SF_EEENS5_IJSF_SB_EEEEEEENS4_39AutoVectorizingCopyWithAssumedAlignmentILi128EEENS4_14SM90_TMA_STOREES23_S25_S25_EEEvvEEEEvNT_6ParamsE) ;  /* 0xffffff6c02787950 */ /* 0x000fea0003c3ffff */
        .weak           $__internal_2_$__cuda_sm10x_tcgen05_guardrail_trap_unallocated_columns_being_dealloced
        .type           $__internal_2_$__cuda_sm10x_tcgen05_guardrail_trap_unallocated_columns_being_dealloced,@function
        .size           $__internal_2_$__cuda_sm10x_tcgen05_guardrail_trap_unallocated_columns_being_dealloced,(.L_x_219 - $__internal_2_$__cuda_sm10x_tcgen05_guardrail_trap_unallocated_columns_being_dealloced)
$__internal_2_$__cuda_sm10x_tcgen05_guardrail_trap_unallocated_columns_being_dealloced:
[----:B------:R-:W-:Y:S05]  /*9220*/  BPT.TRAP 0x1 ;  /* 0x000000040000795c */ /* 0x000fea0000300000 */
[----:B------:R-:W-:-:S04]  /*9230*/  HFMA2 R3, -RZ, RZ, 0, 0 ;  /* 0x00000000ff037431 */ /* 0x000fc800000001ff */
[----:B------:R-:W-:Y:S05]  /*9240*/  RET.REL.NODEC R2 `(_ZN7cutlass13device_kernelINS_4gemm6kernel13GemmUniversalIN4cute5tupleIJiiiiEEENS1_10collective13CollectiveMmaINS1_35MainloopSm100TmaUmmaWarpSpecializedILi34ELi2ELi4ENS5_IJNS4_1CILi1EEESB_SB_EEEEENS5_IJNSA_ILi128EEENSA_ILi64EEENSA_ILi32EEEEEEaNS5_IJSB_llEEEaNS5_IJlSB_lEEENS4_8TiledMMAINS4_8MMA_AtomIJNS4_15SM100_MMA_S8_SSIaaiLi128ELi64ELNS4_4UMMA5MajorE1ELSO_0ELNSN_8SaturateE0EEEEEENS4_6LayoutISC_NS5_IJNSA_ILi0EEEST_ST_EEEEENS5_IJNS4_10UnderscoreESW_SW_EEEEENS4_13SM90_TMA_LOADENS4_14ComposedLayoutINS4_7SwizzleILi3ELi4ELi3EEENS4_18smem_ptr_flag_bitsILi8EEENSS_INS5_IJSE_NSA_ILi8EEEEEENS5_IJSB_SE_EEEEEEEvNS4_8identityESZ_NS10_INS11_ILi1ELi4ELi3EEES14_NSS_INS5_IJS15_SG_EEENS5_IJSG_SB_EEEEEEEvS1A_EENS_8epilogue10collective18CollectiveEpilogueINS1H_23Sm100TmaWarpSpecializedILi1ELi1ELi64ELb0ELb0EEEJSH_NS5_IJNSS_ISE_SB_EENSS_ISF_SB_EEEEEaSJ_aSJ_NS1H_6fusion15FusionCallbacksIS1L_NS1P_17LinearCombinationIaiaiLNS_15FloatRoundStyleE2EEESH_S1O_JEEENS4_5SM1004TMEM4LOAD26SM100_TMEM_LOAD_32dp32b64xESZ_NS10_INS11_ILi2ELi4ELi3EEES14_NSS_INS5_IJS15_SF_EEENS5_IJSF_SB_EEEEEEENS4_39AutoVectorizingCopyWithAssumedAlignmentILi128EEENS4_14SM90_TMA_STOREES23_S25_S25_EEEvvEEEEvNT_6ParamsE) ;  /* 0xffffff6c026c7950 */ /* 0x000fea0003c3ffff */
.L_x_218:
[----:B------:R-:W-:-:S00]  /*9250*/  BRA `(.L_x_218) ;  /* 0xfffffffc00fc7947 */ /* 0x000fc0000383ffff */
[----:B------:R-:W-:-:S00]  /*9260*/  NOP ;  /* 0x0000000000007918 */ /* 0x000fc00000000000 */
        /* <DEDUP_REMOVED lines=9> */
.L_x_219:


//--------------------- .nv.global.init           --------------------------
	.section	.nv.global.init,"aw",@progbits
.nv.global.init:
	.type		$str$27,@object
	.size		$str$27,($str$28 - $str$27)
$str$27:
        /*0000*/ 	.byte	0x28, 0x61, 0x64, 0x64, 0x72, 0x65, 0x73, 0x73, 0x20, 0x26, 0x20, 0x6d, 0x61, 0x73, 0x6b, 0x29
        /*0010*/ 	.byte	0x20, 0x3d, 0x3d, 0x20, 0x30, 0x00
	.type		$str$28,@object
	.size		$str$28,($str$26 - $str$28)
$str$28:
        /*0016*/ 	.byte	0x2f, 0x74, 0x6d, 0x70, 0x2f, 0x63, 0x75, 0x74, 0x6c, 0x61, 0x73, 0x73, 0x5f, 0x73, 0x77, 0x65
        /*0026*/ 	.byte	0x65, 0x70, 0x5f, 0x73, 0x72, 0x63, 0x2f, 0x69, 0x6e, 0x63, 0x6c, 0x75, 0x64, 0x65, 0x2f, 0x63
        /*0036*/ 	.byte	0x75, 0x74, 0x65, 0x2f, 0x70, 0x6f, 0x69, 0x6e, 0x74, 0x65, 0x72, 0x5f, 0x66, 0x6c, 0x61, 0x67
        /*0046*/ 	.byte	0x67, 0x65, 0x64, 0x2e, 0x68, 0x70, 0x70, 0x00
	.type		$str$26,@object
	.size		$str$26,($str$25 - $str$26)
$str$26:
        /*004e*/ 	.byte	0x2f, 0x74, 0x6d, 0x70, 0x2f, 0x63, 0x75, 0x74, 0x6c, 0x61, 0x73, 0x73, 0x5f, 0x73, 0x77, 0x65
        /*005e*/ 	.byte	0x65, 0x70, 0x5f, 0x73, 0x72, 0x63, 0x2f, 0x69, 0x6e, 0x63, 0x6c, 0x75, 0x64, 0x65, 0x2f, 0x63
        /*006e*/ 	.byte	0x75, 0x74, 0x65, 0x2f, 0x61, 0x74, 0x6f, 0x6d, 0x2f, 0x63, 0x6f, 0x70, 0x79, 0x5f, 0x74, 0x72
        /*007e*/ 	.byte	0x61, 0x69, 0x74, 0x73, 0x5f, 0x73, 0x6d, 0x31, 0x30, 0x30, 0x2e, 0x68, 0x70, 0x70, 0x00
	.type		$str$25,@object
	.size		$str$25,(__unnamed_1 - $str$25)
$str$25:
        /*008d*/ 	.byte	0x28, 0x28, 0x75, 0x69, 0x6e, 0x74, 0x33, 0x32, 0x5f, 0x74, 0x28, 0x74, 0x68, 0x72, 0x65, 0x61
        /*009d*/ 	.byte	0x64, 0x49, 0x64, 0x78, 0x2e, 0x78, 0x29, 0x20, 0x2f, 0x20, 0x33, 0x32, 0x29, 0x20, 0x25, 0x20
        /*00ad*/ 	.byte	0x34, 0x29, 0x20, 0x3d, 0x3d, 0x20, 0x28, 0x28, 0x28, 0x74, 0x6d, 0x65, 0x6d, 0x5f, 0x61, 0x64
        /*00bd*/ 	.byte	0x64, 0x72, 0x20, 0x3e, 0x3e, 0x20, 0x31, 0x36, 0x29, 0x20, 0x2f, 0x20, 0x33, 0x32, 0x29, 0x20
        /*00cd*/ 	.byte	0x25, 0x20, 0x34, 0x29, 0x00
	.type		__unnamed_1,@object
	.size		__unnamed_1,(__unnamed_2 - __unnamed_1)
__unnamed_1:
        /*00d2*/ 	.byte	0x61, 0x75, 0x74, 0x6f, 0x20, 0x63, 0x75, 0x74, 0x65, 0x3a, 0x3a, 0x61, 0x73, 0x5f, 0x70, 0x6f
        /* <DEDUP_REMOVED lines=24> */
        /*0262*/ 	.byte	0x5d, 0x00
	.type		__unnamed_2,@object
	.size		__unnamed_2,(.L_2 - __unnamed_2)
__unnamed_2:
        /* <DEDUP_REMOVED lines=42> */
        /*0504*/ 	.byte	0x43, 0x3c, 0x30, 0x3e, 0x3e, 0x3e, 0x3e, 0x5d, 0x00
.L_2:


//--------------------- .nv.shared._ZN7cutlass13device_kernelINS_4gemm6kernel13GemmUniversalIN4cute5tupleIJiiiiEEENS1_10collective13CollectiveMmaINS1_35MainloopSm100TmaUmmaWarpSpecializedILi34ELi2ELi4ENS5_IJNS4_1CILi1EEESB_SB_EEEEENS5_IJNSA_ILi128EEENSA_ILi64EEENSA_ILi32EEEEEEaNS5_IJSB_llEEEaNS5_IJlSB_lEEENS4_8TiledMMAINS4_8MMA_AtomIJNS4_15SM100_MMA_S8_SSIaaiLi128ELi64ELNS4_4UMMA5MajorE1ELSO_0ELNSN_8SaturateE0EEEEEENS4_6LayoutISC_NS5_IJNSA_ILi0EEEST_ST_EEEEENS5_IJNS4_10UnderscoreESW_SW_EEEEENS4_13SM90_TMA_LOADENS4_14ComposedLayoutINS4_7SwizzleILi3ELi4ELi3EEENS4_18smem_ptr_flag_bitsILi8EEENSS_INS5_IJSE_NSA_ILi8EEEEEENS5_IJSB_SE_EEEEEEEvNS4_8identityESZ_NS10_INS11_ILi1ELi4ELi3EEES14_NSS_INS5_IJS15_SG_EEENS5_IJSG_SB_EEEEEEEvS1A_EENS_8epilogue10collective18CollectiveEpilogueINS1H_23Sm100TmaWarpSpecializedILi1ELi1ELi64ELb0ELb0EEEJSH_NS5_IJNSS_ISE_SB_EENSS_ISF_SB_EEEEEaSJ_aSJ_NS1H_6fusion15FusionCallbacksIS1L_NS1P_17LinearCombinationIaiaiLNS_15FloatRoundStyleE2EEESH_S1O_JEEENS4_5SM1004TMEM4LOAD26SM100_TMEM_LOAD_32dp32b64xESZ_NS10_INS11_ILi2ELi4ELi3EEES14_NSS_INS5_IJS15_SF_EEENS5_IJSF_SB_EEEEEEENS4_39AutoVectorizingCopyWithAssumedAlignmentILi128EEENS4_14SM90_TMA_STOREES23_S25_S25_EEEvvEEEEvNT_6ParamsE --------------------------
	.section	.nv.shared._ZN7cutlass13device_kernelINS_4gemm6kernel13GemmUniversalIN4cute5tupleIJiiiiEEENS1_10collective13CollectiveMmaINS1_35MainloopSm100TmaUmmaWarpSpecializedILi34ELi2ELi4ENS5_IJNS4_1CILi1EEESB_SB_EEEEENS5_IJNSA_ILi128EEENSA_ILi64EEENSA_ILi32EEEEEEaNS5_IJSB_llEEEaNS5_IJlSB_lEEENS4_8TiledMMAINS4_8MMA_AtomIJNS4_15SM100_MMA_S8_SSIaaiLi128ELi64ELNS4_4UMMA5MajorE1ELSO_0ELNSN_8SaturateE0EEEEEENS4_6LayoutISC_NS5_IJNSA_ILi0EEEST_ST_EEEEENS5_IJNS4_10UnderscoreESW_SW_EEEEENS4_13SM90_TMA_LOADENS4_14ComposedLayoutINS4_7SwizzleILi3ELi4ELi3EEENS4_18smem_ptr_flag_bitsILi8EEENSS_INS5_IJSE_NSA_ILi8EEEEEENS5_IJSB_SE_EEEEEEEvNS4_8identityESZ_NS10_INS11_ILi1ELi4ELi3EEES14_NSS_INS5_IJS15_SG_EEENS5_IJSG_SB_EEEEEEEvS1A_EENS_8epilogue10collective18CollectiveEpilogueINS1H_23Sm100TmaWarpSpecializedILi1ELi1ELi64ELb0ELb0EEEJSH_NS5_IJNSS_ISE_SB_EENSS_ISF_SB_EEEEEaSJ_aSJ_NS1H_6fusion15FusionCallbacksIS1L_NS1P_17LinearCombinationIaiaiLNS_15FloatRoundStyleE2EEESH_S1O_JEEENS4_5SM1004TMEM4LOAD26SM100_TMEM_LOAD_32dp32b64xESZ_NS10_INS11_ILi2ELi4ELi3EEES14_NSS_INS5_IJS15_SF_EEENS5_IJSF_SB_EEEEEEENS4_39AutoVectorizingCopyWithAssumedAlignmentILi128EEENS4_14SM90_TMA_STOREES23_S25_S25_EEEvvEEEEvNT_6ParamsE,"aw",@nobits
	.sectionflags	@""
	.align	16
	.zero		1024


//--------------------- .nv.shared.reserved.0     --------------------------
	.section	.nv.shared.reserved.0,"aw",@nobits
	.weak		__nv_reservedSMEM_offset_0_alias
	.size		__nv_reservedSMEM_offset_0_alias, 0, 64
	.other		__nv_reservedSMEM_offset_0_alias,@"STO_CUDA_RESERVED_SHARED STV_DEFAULT"
__nv_reservedSMEM_offset_0_alias:
	.zero		0
.nv.shared.reserved.0:
	.zero		64
	.weak		__nv_reservedSMEM_tcgen05_partition
	.type		__nv_reservedSMEM_tcgen05_partition,@object
	.size		__nv_reservedSMEM_tcgen05_partition,(.L_0 - __nv_reservedSMEM_tcgen05_partition)
__nv_reservedSMEM_tcgen05_partition:
	.zero		32
.L_0:


//--------------------- .nv.global                --------------------------
	.section	.nv.global,"aw",@nobits
.nv.global:
	.type		_ZN40_INTERNAL_61756342_4_k_cu_78d093be_325064cute1_E,@object
	.size		_ZN40_INTERNAL_61756342_4_k_cu_78d093be_325064cute1_E,(_ZN40_INTERNAL_61756342_4_k_cu_78d093be_325064cuda3std3__45__cpo6cbeginE - _ZN40_INTERNAL_61756342_4_k_cu_78d093be_325064cute1_E)
_ZN40_INTERNAL_61756342_4_k_cu_78d093be_325064cute1_E:
	.zero		1
	.type		_ZN40_INTERNAL_61756342_4_k_cu_78d093be_325064cuda3std3__45__cpo6cbeginE,@object
	.size		_ZN40_INTERNAL_61756342_4_k_cu_78d093be_325064cuda3std3__45__cpo6cbeginE,(_ZN40_INTERNAL_61756342_4_k_cu_78d093be_325064cuda3std3__48in_placeE - _ZN40_INTERNAL_61756342_4_k_cu_78d093be_325064cuda3std3__45__cpo6cbeginE)
_ZN40_INTERNAL_61756342_4_k_cu_78d093be_325064cuda3std3__45__cpo6cbeginE:
	.zero		1
	.type		_ZN40_INTERNAL_61756342_4_k_cu_78d093be_325064cuda3std3__48in_placeE,@object
	.size		_ZN40_INTERNAL_61756342_4_k_cu_78d093be_325064cuda3std3__48in_placeE,(_ZN40_INTERNAL_61756342_4_k_cu_78d093be_325064cuda3std6ranges3__45__cpo9iter_moveE - _ZN40_INTERNAL_61756342_4_k_cu_78d093be_325064cuda3std3__48in_placeE)
_ZN40_INTERNAL_61756342_4_k_cu_78d093be_325064cuda3std3__48in_placeE:
	.zero		1
	.type		_ZN40_INTERNAL_61756342_4_k_cu_78d093be_325064cuda3std6ranges3__45__cpo9iter_moveE,@object
	.size		_ZN40_INTERNAL_61756342_4_k_cu_78d093be_325064cuda3std6ranges3__45__cpo9iter_moveE,(_ZN40_INTERNAL_61756342_4_k_cu_78d093be_325064cuda3std3__45__cpo5beginE - _ZN40_INTERNAL_61756342_4_k_cu_78d093be_325064cuda3std6ranges3__45__cpo9iter_moveE)
_ZN40_INTERNAL_61756342_4_k_cu_78d093be_325064cuda3std6ranges3__45__cpo9iter_moveE:
	.zero		1
	.type		_ZN40_INTERNAL_61756342_4_k_cu_78d093be_325064cuda3std3__45__cpo5beginE,@object
	.size		_ZN40_INTERNAL_61756342_4_k_cu_78d093be_325064cuda3std3__45__cpo5beginE,(_ZN40_INTERNAL_61756342_4_k_cu_78d093be_325064cuda3std3__442_GLOBAL__N__61756342_4_k_cu_78d093be_325066ignoreE - _ZN40_INTERNAL_61756342_4_k_cu_78d093be_325064cuda3std3__45__cpo5beginE)
_ZN40_INTERNAL_61756342_4_k_cu_78d093be_325064cuda3std3__45__cpo5beginE:
	.zero		1
	.type		_ZN40_INTERNAL_61756342_4_k_cu_78d093be_325064cuda3std3__442_GLOBAL__N__61756342_4_k_cu_78d093be_325066ignoreE,@object
	.size		_ZN40_INTERNAL_61756342_4_k_cu_78d093be_325064cuda3std3__442_GLOBAL__N__61756342_4_k_cu_78d093be_325066ignoreE,(_ZN40_INTERNAL_61756342_4_k_cu_78d093be_325064cute7productE - _ZN40_INTERNAL_61756342_4_k_cu_78d093be_325064cuda3std3__442_GLOBAL__N__61756342_4_k_cu_78d093be_325066ignoreE)
_ZN40_INTERNAL_61756342_4_k_cu_78d093be_325064cuda3std3__442_GLOBAL__N__61756342_4_k_cu_78d093be_325066ignoreE:
	.zero		1
	.type		_ZN40_INTERNAL_61756342_4_k_cu_78d093be_325064cute7productE,@object
	.size		_ZN40_INTERNAL_61756342_4_k_cu_78d093be_325064cute7productE,(_ZN40_INTERNAL_61756342_4_k_cu_78d093be_325064cuda3std3__45__cpo3endE - _ZN40_INTERNAL_61756342_4_k_cu_78d093be_325064cute7productE)
_ZN40_INTERNAL_61756342_4_k_cu_78d093be_325064cute7productE:
	.zero		1
	.type		_ZN40_INTERNAL_61756342_4_k_cu_78d093be_325064cuda3std3__45__cpo3endE,@object
	.size		_ZN40_INTERNAL_61756342_4_k_cu_78d093be_325064cuda3std3__45__cpo3endE,(_ZN40_INTERNAL_61756342_4_k_cu_78d093be_325064cuda3std3__419piecewise_constructE - _ZN40_INTERNAL_61756342_4_k_cu_78d093be_325064cuda3std3__45__cpo3endE)
_ZN40_INTERNAL_61756342_4_k_cu_78d093be_325064cuda3std3__45__cpo3endE:
	.zero		1
	.type		_ZN40_INTERNAL_61756342_4_k_cu_78d093be_325064cuda3std3__419piecewise_constructE,@object
	.size		_ZN40_INTERNAL_61756342_4_k_cu_78d093be_325064cuda3std3__419piecewise_constructE,(_ZN40_INTERNAL_61756342_4_k_cu_78d093be_325064cuda3std3__45__cpo4cendE - _ZN40_INTERNAL_61756342_4_k_cu_78d093be_325064cuda3std3__419piecewise_constructE)
_ZN40_INTERNAL_61756342_4_k_cu_78d093be_325064cuda3std3__419piecewise_constructE:
	.zero		1
	.type		_ZN40_INTERNAL_61756342_4_k_cu_78d093be_325064cuda3std3__45__cpo4cendE,@object
	.size		_ZN40_INTERNAL_61756342_4_k_cu_78d093be_325064cuda3std3__45__cpo4cendE,(_ZN40_INTERNAL_61756342_4_k_cu_78d093be_325064cuda3std6ranges3__45__cpo4swapE - _ZN40_INTERNAL_61756342_4_k_cu_78d093be_325064cuda3std3__45__cpo4cendE)
_ZN40_INTERNAL_61756342_4_k_cu_78d093be_325064cuda3std3__45__cpo4cendE:
	.zero		1
	.type		_ZN40_INTERNAL_61756342_4_k_cu_78d093be_325064cuda3std6ranges3__45__cpo4swapE,@object
	.size		_ZN40_INTERNAL_61756342_4_k_cu_78d093be_325064cuda3std6ranges3__45__cpo4swapE,(.L_10 - _ZN40_INTERNAL_61756342_4_k_cu_78d093be_325064cuda3std6ranges3__45__cpo4swapE)
_ZN40_INTERNAL_61756342_4_k_cu_78d093be_325064cuda3std6ranges3__45__cpo4swapE:
	.zero		1
.L_10:


//--------------------- .nv.constant0._ZN7cutlass13device_kernelINS_4gemm6kernel13GemmUniversalIN4cute5tupleIJiiiiEEENS1_10collective13CollectiveMmaINS1_35MainloopSm100TmaUmmaWarpSpecializedILi34ELi2ELi4ENS5_IJNS4_1CILi1EEESB_SB_EEEEENS5_IJNSA_ILi128EEENSA_ILi64EEENSA_ILi32EEEEEEaNS5_IJSB_llEEEaNS5_IJlSB_lEEENS4_8TiledMMAINS4_8MMA_AtomIJNS4_15SM100_MMA_S8_SSIaaiLi128ELi64ELNS4_4UMMA5MajorE1ELSO_0ELNSN_8SaturateE0EEEEEENS4_6LayoutISC_NS5_IJNSA_ILi0EEEST_ST_EEEEENS5_IJNS4_10UnderscoreESW_SW_EEEEENS4_13SM90_TMA_LOADENS4_14ComposedLayoutINS4_7SwizzleILi3ELi4ELi3EEENS4_18smem_ptr_flag_bitsILi8EEENSS_INS5_IJSE_NSA_ILi8EEEEEENS5_IJSB_SE_EEEEEEEvNS4_8identityESZ_NS10_INS11_ILi1ELi4ELi3EEES14_NSS_INS5_IJS15_SG_EEENS5_IJSG_SB_EEEEEEEvS1A_EENS_8epilogue10collective18CollectiveEpilogueINS1H_23Sm100TmaWarpSpecializedILi1ELi1ELi64ELb0ELb0EEEJSH_NS5_IJNSS_ISE_SB_EENSS_ISF_SB_EEEEEaSJ_aSJ_NS1H_6fusion15FusionCallbacksIS1L_NS1P_17LinearCombinationIaiaiLNS_15FloatRoundStyleE2EEESH_S1O_JEEENS4_5SM1004TMEM4LOAD26SM100_TMEM_LOAD_32dp32b64xESZ_NS10_INS11_ILi2ELi4ELi3EEES14_NSS_INS5_IJS15_SF_EEENS5_IJSF_SB_EEEEEEENS4_39AutoVectorizingCopyWithAssumedAlignmentILi128EEENS4_14SM90_TMA_STOREES23_S25_S25_EEEvvEEEEvNT_6ParamsE --------------------------
	.section	.nv.constant0._ZN7cutlass13device_kernelINS_4gemm6kernel13GemmUniversalIN4cute5tupleIJiiiiEEENS1_10collective13CollectiveMmaINS1_35MainloopSm100TmaUmmaWarpSpecializedILi34ELi2ELi4ENS5_IJNS4_1CILi1EEESB_SB_EEEEENS5_IJNSA_ILi128EEENSA_ILi64EEENSA_ILi32EEEEEEaNS5_IJSB_llEEEaNS5_IJlSB_lEEENS4_8TiledMMAINS4_8MMA_AtomIJNS4_15SM100_MMA_S8_SSIaaiLi128ELi64ELNS4_4UMMA5MajorE1ELSO_0ELNSN_8SaturateE0EEEEEENS4_6LayoutISC_NS5_IJNSA_ILi0EEEST_ST_EEEEENS5_IJNS4_10UnderscoreESW_SW_EEEEENS4_13SM90_TMA_LOADENS4_14ComposedLayoutINS4_7SwizzleILi3ELi4ELi3EEENS4_18smem_ptr_flag_bitsILi8EEENSS_INS5_IJSE_NSA_ILi8EEEEEENS5_IJSB_SE_EEEEEEEvNS4_8identityESZ_NS10_INS11_ILi1ELi4ELi3EEES14_NSS_INS5_IJS15_SG_EEENS5_IJSG_SB_EEEEEEEvS1A_EENS_8epilogue10collective18CollectiveEpilogueINS1H_23Sm100TmaWarpSpecializedILi1ELi1ELi64ELb0ELb0EEEJSH_NS5_IJNSS_ISE_SB_EENSS_ISF_SB_EEEEEaSJ_aSJ_NS1H_6fusion15FusionCallbacksIS1L_NS1P_17LinearCombinationIaiaiLNS_15FloatRoundStyleE2EEESH_S1O_JEEENS4_5SM1004TMEM4LOAD26SM100_TMEM_LOAD_32dp32b64xESZ_NS10_INS11_ILi2ELi4ELi3EEES14_NSS_INS5_IJS15_SF_EEENS5_IJSF_SB_EEEEEEENS4_39AutoVectorizingCopyWithAssumedAlignmentILi128EEENS4_14SM90_TMA_STOREES23_S25_S25_EEEvvEEEEvNT_6ParamsE,"a",@progbits
	.sectionflags	@""
	.align	4
.nv.constant0._ZN7cutlass13device_kernelINS_4gemm6kernel13GemmUniversalIN4cute5tupleIJiiiiEEENS1_10collective13CollectiveMmaINS1_35MainloopSm100TmaUmmaWarpSpecializedILi34ELi2ELi4ENS5_IJNS4_1CILi1EEESB_SB_EEEEENS5_IJNSA_ILi128EEENSA_ILi64EEENSA_ILi32EEEEEEaNS5_IJSB_llEEEaNS5_IJlSB_lEEENS4_8TiledMMAINS4_8MMA_AtomIJNS4_15SM100_MMA_S8_SSIaaiLi128ELi64ELNS4_4UMMA5MajorE1ELSO_0ELNSN_8SaturateE0EEEEEENS4_6LayoutISC_NS5_IJNSA_ILi0EEEST_ST_EEEEENS5_IJNS4_10UnderscoreESW_SW_EEEEENS4_13SM90_TMA_LOADENS4_14ComposedLayoutINS4_7SwizzleILi3ELi4ELi3EEENS4_18smem_ptr_flag_bitsILi8EEENSS_INS5_IJSE_NSA_ILi8EEEEEENS5_IJSB_SE_EEEEEEEvNS4_8identityESZ_NS10_INS11_ILi1ELi4ELi3EEES14_NSS_INS5_IJS15_SG_EEENS5_IJSG_SB_EEEEEEEvS1A_EENS_8epilogue10collective18CollectiveEpilogueINS1H_23Sm100TmaWarpSpecializedILi1ELi1ELi64ELb0ELb0EEEJSH_NS5_IJNSS_ISE_SB_EENSS_ISF_SB_EEEEEaSJ_aSJ_NS1H_6fusion15FusionCallbacksIS1L_NS1P_17LinearCombinationIaiaiLNS_15FloatRoundStyleE2EEESH_S1O_JEEENS4_5SM1004TMEM4LOAD26SM100_TMEM_LOAD_32dp32b64xESZ_NS10_INS11_ILi2ELi4ELi3EEES14_NSS_INS5_IJS15_SF_EEENS5_IJSF_SB_EEEEEEENS4_39AutoVectorizingCopyWithAssumedAlignmentILi128EEENS4_14SM90_TMA_STOREES23_S25_S25_EEEvvEEEEvNT_6ParamsE:
	.zero		2944


//--------------------- SYMBOLS --------------------------

	.type		.nv.reservedSmem.offset0,@object
	.size		.nv.reservedSmem.offset0,0x4
	.type		.nv.reservedSmem.cap,@object
	.size		.nv.reservedSmem.cap,0x4
	.type		__assertfail,@function
